//
// Generated by NVIDIA NVVM Compiler
//
// Compiler Build ID: CL-36424714
// Cuda compilation tools, release 13.0, V13.0.88
// Based on NVVM 20.0.0
//

.version 9.0
.target sm_100
.address_size 64

	// .globl	_Z8mm_new_6PfS_S_i
// _ZZ8mm_new_6PfS_S_iE2sA has been demoted
// _ZZ8mm_new_6PfS_S_iE2sB has been demoted

.visible .entry _Z8mm_new_6PfS_S_i(
	.param .u64 .ptr .align 1 _Z8mm_new_6PfS_S_i_param_0,
	.param .u64 .ptr .align 1 _Z8mm_new_6PfS_S_i_param_1,
	.param .u64 .ptr .align 1 _Z8mm_new_6PfS_S_i_param_2,
	.param .u32 _Z8mm_new_6PfS_S_i_param_3
)
{
	.local .align 16 .b8 	__local_depot0[64];
	.reg .b64 	%SP;
	.reg .b64 	%SPL;
	.reg .pred 	%p<5>;
	.reg .b32 	%r<105>;
	.reg .b32 	%f<923>;
	.reg .b64 	%rd<58>;
	// demoted variable
	.shared .align 4 .b8 _ZZ8mm_new_6PfS_S_iE2sA[8192];
	// demoted variable
	.shared .align 4 .b8 _ZZ8mm_new_6PfS_S_iE2sB[8192];
	mov.u64 	%SPL, __local_depot0;
	ld.param.u64 	%rd14, [_Z8mm_new_6PfS_S_i_param_0];
	ld.param.u64 	%rd15, [_Z8mm_new_6PfS_S_i_param_1];
	ld.param.u64 	%rd16, [_Z8mm_new_6PfS_S_i_param_2];
	ld.param.u32 	%r10, [_Z8mm_new_6PfS_S_i_param_3];
	cvta.to.global.u64 	%rd17, %rd16;
	cvta.to.global.u64 	%rd18, %rd15;
	cvta.to.global.u64 	%rd19, %rd14;
	add.u64 	%rd1, %SPL, 0;
	add.u64 	%rd2, %SPL, 32;
	mov.u32 	%r11, %ctaid.x;
	mov.u32 	%r12, %ctaid.y;
	mov.u32 	%r13, %tid.x;
	shl.b32 	%r14, %r12, 7;
	shr.u32 	%r15, %r13, 1;
	shl.b32 	%r16, %r13, 2;
	and.b32  	%r17, %r16, 4;
	shr.u32 	%r18, %r13, 5;
	and.b32  	%r19, %r16, 124;
	mad.lo.s32 	%r20, %r10, %r15, %r17;
	mad.lo.s32 	%r21, %r10, %r18, %r19;
	mul.lo.s32 	%r22, %r11, %r10;
	shl.b32 	%r23, %r22, 7;
	mul.wide.s32 	%rd22, %r23, 4;
	add.s64 	%rd3, %rd19, %rd22;
	mul.wide.u32 	%rd23, %r14, 4;
	add.s64 	%rd4, %rd18, %rd23;
	add.s32 	%r24, %r23, %r14;
	mul.wide.s32 	%rd24, %r24, 4;
	add.s64 	%rd5, %rd17, %rd24;
	mul.wide.s32 	%rd25, %r20, 4;
	add.s64 	%rd26, %rd3, %rd25;
	ld.global.v4.f32 	{%f194, %f195, %f196, %f197}, [%rd26];
	st.local.v4.f32 	[%rd1], {%f194, %f195, %f196, %f197};
	mul.wide.s32 	%rd27, %r21, 4;
	add.s64 	%rd28, %rd4, %rd27;
	ld.global.v4.f32 	{%f198, %f199, %f200, %f201}, [%rd28];
	st.local.v4.f32 	[%rd2], {%f198, %f199, %f200, %f201};
	shl.b32 	%r25, %r13, 4;
	and.b32  	%r26, %r25, 16;
	shl.b32 	%r27, %r15, 5;
	or.b32  	%r28, %r27, %r26;
	mov.u32 	%r29, _ZZ8mm_new_6PfS_S_iE2sA;
	add.s32 	%r30, %r29, %r28;
	st.shared.v4.f32 	[%r30], {%f194, %f195, %f196, %f197};
	and.b32  	%r31, %r25, 496;
	shl.b32 	%r32, %r18, 9;
	or.b32  	%r33, %r32, %r31;
	mov.u32 	%r34, _ZZ8mm_new_6PfS_S_iE2sB;
	add.s32 	%r35, %r34, %r33;
	st.shared.v4.f32 	[%r35], {%f198, %f199, %f200, %f201};
	shl.b32 	%r1, %r10, 3;
	bar.sync 	0;
	setp.lt.s32 	%p1, %r10, 8;
	mov.f32 	%f859, 0f00000000;
	mov.f32 	%f860, %f859;
	mov.f32 	%f861, %f859;
	mov.f32 	%f862, %f859;
	mov.f32 	%f863, %f859;
	mov.f32 	%f864, %f859;
	mov.f32 	%f865, %f859;
	mov.f32 	%f866, %f859;
	mov.f32 	%f867, %f859;
	mov.f32 	%f868, %f859;
	mov.f32 	%f869, %f859;
	mov.f32 	%f870, %f859;
	mov.f32 	%f871, %f859;
	mov.f32 	%f872, %f859;
	mov.f32 	%f873, %f859;
	mov.f32 	%f874, %f859;
	mov.f32 	%f875, %f859;
	mov.f32 	%f876, %f859;
	mov.f32 	%f877, %f859;
	mov.f32 	%f878, %f859;
	mov.f32 	%f879, %f859;
	mov.f32 	%f880, %f859;
	mov.f32 	%f881, %f859;
	mov.f32 	%f882, %f859;
	mov.f32 	%f883, %f859;
	mov.f32 	%f884, %f859;
	mov.f32 	%f885, %f859;
	mov.f32 	%f886, %f859;
	mov.f32 	%f887, %f859;
	mov.f32 	%f888, %f859;
	mov.f32 	%f889, %f859;
	mov.f32 	%f890, %f859;
	mov.f32 	%f891, %f859;
	mov.f32 	%f892, %f859;
	mov.f32 	%f893, %f859;
	mov.f32 	%f894, %f859;
	mov.f32 	%f895, %f859;
	mov.f32 	%f896, %f859;
	mov.f32 	%f897, %f859;
	mov.f32 	%f898, %f859;
	mov.f32 	%f899, %f859;
	mov.f32 	%f900, %f859;
	mov.f32 	%f901, %f859;
	mov.f32 	%f902, %f859;
	mov.f32 	%f903, %f859;
	mov.f32 	%f904, %f859;
	mov.f32 	%f905, %f859;
	mov.f32 	%f906, %f859;
	mov.f32 	%f907, %f859;
	mov.f32 	%f908, %f859;
	mov.f32 	%f909, %f859;
	mov.f32 	%f910, %f859;
	mov.f32 	%f911, %f859;
	mov.f32 	%f912, %f859;
	mov.f32 	%f913, %f859;
	mov.f32 	%f914, %f859;
	mov.f32 	%f915, %f859;
	mov.f32 	%f916, %f859;
	mov.f32 	%f917, %f859;
	mov.f32 	%f918, %f859;
	mov.f32 	%f919, %f859;
	mov.f32 	%f920, %f859;
	mov.f32 	%f921, %f859;
	mov.f32 	%f922, %f859;
	@%p1 bra 	$L__BB0_7;
	ld.param.u32 	%r98, [_Z8mm_new_6PfS_S_i_param_3];
	shr.s32 	%r37, %r98, 31;
	shr.u32 	%r38, %r37, 29;
	add.s32 	%r39, %r98, %r38;
	shr.s32 	%r40, %r39, 3;
	neg.s32 	%r102, %r40;
	add.s64 	%rd57, %rd3, 32;
	add.s32 	%r2, %r40, -1;
	mul.wide.s32 	%rd29, %r1, 4;
	add.s64 	%rd56, %rd4, %rd29;
	mov.b32 	%r103, 0;
	mov.f32 	%f859, 0f00000000;
	mov.u32 	%r104, %r103;
$L__BB0_2:
	setp.ge.s32 	%p2, %r103, %r2;
	@%p2 bra 	$L__BB0_4;
	ld.param.u32 	%r99, [_Z8mm_new_6PfS_S_i_param_3];
	mov.u32 	%r41, %tid.x;
	shr.u32 	%r42, %r41, 5;
	shl.b32 	%r43, %r41, 2;
	and.b32  	%r44, %r43, 124;
	mad.lo.s32 	%r45, %r99, %r42, %r44;
	shr.u32 	%r46, %r41, 1;
	and.b32  	%r47, %r43, 4;
	mad.lo.s32 	%r48, %r99, %r46, %r47;
	mul.wide.u32 	%rd30, %r104, 16;
	xor.b64  	%rd31, %rd30, 16;
	add.s64 	%rd32, %rd1, %rd31;
	mul.wide.s32 	%rd33, %r48, 4;
	add.s64 	%rd34, %rd57, %rd33;
	ld.global.v4.f32 	{%f203, %f204, %f205, %f206}, [%rd34];
	st.local.v4.f32 	[%rd32], {%f203, %f204, %f205, %f206};
	add.s64 	%rd35, %rd2, %rd31;
	mul.wide.s32 	%rd36, %r45, 4;
	add.s64 	%rd37, %rd56, %rd36;
	ld.global.v4.f32 	{%f207, %f208, %f209, %f210}, [%rd37];
	st.local.v4.f32 	[%rd35], {%f207, %f208, %f209, %f210};
	shl.b32 	%r49, %r41, 4;
	and.b32  	%r50, %r49, 16;
	shl.b32 	%r51, %r46, 5;
	or.b32  	%r52, %r51, %r50;
	mov.u32 	%r53, _ZZ8mm_new_6PfS_S_iE2sA;
	add.s32 	%r54, %r53, %r52;
	shl.b32 	%r55, %r104, 12;
	xor.b32  	%r56, %r55, 4096;
	add.s32 	%r57, %r54, %r56;
	st.shared.v4.f32 	[%r57], {%f203, %f204, %f205, %f206};
	mov.u32 	%r58, _ZZ8mm_new_6PfS_S_iE2sB;
	add.s32 	%r59, %r58, %r52;
	add.s32 	%r60, %r59, %r56;
	st.shared.v4.f32 	[%r60], {%f207, %f208, %f209, %f210};
$L__BB0_4:
	shl.b32 	%r61, %r104, 12;
	mov.u32 	%r62, _ZZ8mm_new_6PfS_S_iE2sB;
	add.s32 	%r63, %r62, %r61;
	mov.u32 	%r64, _ZZ8mm_new_6PfS_S_iE2sA;
	add.s32 	%r65, %r64, %r61;
	mov.u32 	%r66, %tid.x;
	shl.b32 	%r67, %r66, 4;
	and.b32  	%r68, %r67, 15744;
	add.s32 	%r69, %r65, %r68;
	ld.shared.f32 	%f211, [%r69];
	ld.shared.f32 	%f212, [%r69+512];
	shl.b32 	%r70, %r66, 1;
	and.b32  	%r71, %r70, 64;
	shl.b32 	%r72, %r66, 2;
	and.b32  	%r73, %r72, 28;
	or.b32  	%r74, %r71, %r73;
	shl.b32 	%r75, %r74, 2;
	add.s32 	%r76, %r63, %r75;
	ld.shared.f32 	%f213, [%r76];
	ld.shared.f32 	%f214, [%r76+128];
	ld.shared.f32 	%f215, [%r69+32];
	ld.shared.f32 	%f216, [%r69+544];
	ld.shared.f32 	%f217, [%r76+4];
	ld.shared.f32 	%f218, [%r76+132];
	ld.shared.f32 	%f219, [%r69+64];
	ld.shared.f32 	%f220, [%r69+576];
	ld.shared.f32 	%f221, [%r76+8];
	ld.shared.f32 	%f222, [%r76+136];
	ld.shared.f32 	%f223, [%r69+96];
	ld.shared.f32 	%f224, [%r69+608];
	ld.shared.f32 	%f225, [%r76+12];
	ld.shared.f32 	%f226, [%r76+140];
	ld.shared.f32 	%f227, [%r69+4];
	ld.shared.f32 	%f228, [%r69+516];
	ld.shared.f32 	%f229, [%r76+512];
	ld.shared.f32 	%f230, [%r76+640];
	ld.shared.f32 	%f231, [%r69+36];
	ld.shared.f32 	%f232, [%r69+548];
	ld.shared.f32 	%f233, [%r76+516];
	ld.shared.f32 	%f234, [%r76+644];
	ld.shared.f32 	%f235, [%r69+68];
	ld.shared.f32 	%f236, [%r69+580];
	ld.shared.f32 	%f237, [%r76+520];
	ld.shared.f32 	%f238, [%r76+648];
	ld.shared.f32 	%f239, [%r69+100];
	ld.shared.f32 	%f240, [%r69+612];
	ld.shared.f32 	%f241, [%r76+524];
	ld.shared.f32 	%f242, [%r76+652];
	fma.rn.f32 	%f243, %f211, %f213, %f922;
	fma.rn.f32 	%f244, %f211, %f217, %f921;
	fma.rn.f32 	%f245, %f211, %f221, %f920;
	fma.rn.f32 	%f246, %f211, %f225, %f919;
	fma.rn.f32 	%f247, %f211, %f214, %f918;
	fma.rn.f32 	%f248, %f211, %f218, %f917;
	fma.rn.f32 	%f249, %f211, %f222, %f916;
	fma.rn.f32 	%f250, %f211, %f226, %f915;
	fma.rn.f32 	%f251, %f215, %f213, %f914;
	fma.rn.f32 	%f252, %f215, %f217, %f913;
	fma.rn.f32 	%f253, %f215, %f221, %f912;
	fma.rn.f32 	%f254, %f215, %f225, %f911;
	fma.rn.f32 	%f255, %f215, %f214, %f910;
	fma.rn.f32 	%f256, %f215, %f218, %f909;
	fma.rn.f32 	%f257, %f215, %f222, %f908;
	fma.rn.f32 	%f258, %f215, %f226, %f907;
	fma.rn.f32 	%f259, %f219, %f213, %f906;
	fma.rn.f32 	%f260, %f219, %f217, %f905;
	fma.rn.f32 	%f261, %f219, %f221, %f904;
	fma.rn.f32 	%f262, %f219, %f225, %f903;
	fma.rn.f32 	%f263, %f219, %f214, %f902;
	fma.rn.f32 	%f264, %f219, %f218, %f901;
	fma.rn.f32 	%f265, %f219, %f222, %f900;
	fma.rn.f32 	%f266, %f219, %f226, %f899;
	fma.rn.f32 	%f267, %f223, %f213, %f898;
	fma.rn.f32 	%f268, %f223, %f217, %f897;
	fma.rn.f32 	%f269, %f223, %f221, %f896;
	fma.rn.f32 	%f270, %f223, %f225, %f895;
	fma.rn.f32 	%f271, %f223, %f214, %f894;
	fma.rn.f32 	%f272, %f223, %f218, %f893;
	fma.rn.f32 	%f273, %f223, %f222, %f892;
	fma.rn.f32 	%f274, %f223, %f226, %f891;
	fma.rn.f32 	%f275, %f212, %f213, %f890;
	fma.rn.f32 	%f276, %f212, %f217, %f889;
	fma.rn.f32 	%f277, %f212, %f221, %f888;
	fma.rn.f32 	%f278, %f212, %f225, %f887;
	fma.rn.f32 	%f279, %f212, %f214, %f886;
	fma.rn.f32 	%f280, %f212, %f218, %f885;
	fma.rn.f32 	%f281, %f212, %f222, %f884;
	fma.rn.f32 	%f282, %f212, %f226, %f883;
	fma.rn.f32 	%f283, %f216, %f213, %f882;
	fma.rn.f32 	%f284, %f216, %f217, %f881;
	fma.rn.f32 	%f285, %f216, %f221, %f880;
	fma.rn.f32 	%f286, %f216, %f225, %f879;
	fma.rn.f32 	%f287, %f216, %f214, %f878;
	fma.rn.f32 	%f288, %f216, %f218, %f877;
	fma.rn.f32 	%f289, %f216, %f222, %f876;
	fma.rn.f32 	%f290, %f216, %f226, %f875;
	fma.rn.f32 	%f291, %f220, %f213, %f874;
	fma.rn.f32 	%f292, %f220, %f217, %f873;
	fma.rn.f32 	%f293, %f220, %f221, %f872;
	fma.rn.f32 	%f294, %f220, %f225, %f871;
	fma.rn.f32 	%f295, %f220, %f214, %f870;
	fma.rn.f32 	%f296, %f220, %f218, %f869;
	fma.rn.f32 	%f297, %f220, %f222, %f868;
	fma.rn.f32 	%f298, %f220, %f226, %f867;
	fma.rn.f32 	%f299, %f224, %f213, %f866;
	fma.rn.f32 	%f300, %f224, %f217, %f865;
	fma.rn.f32 	%f301, %f224, %f221, %f864;
	fma.rn.f32 	%f302, %f224, %f225, %f863;
	fma.rn.f32 	%f303, %f224, %f214, %f862;
	fma.rn.f32 	%f304, %f224, %f218, %f861;
	fma.rn.f32 	%f305, %f224, %f222, %f860;
	fma.rn.f32 	%f306, %f224, %f226, %f859;
	ld.shared.f32 	%f307, [%r69+8];
	ld.shared.f32 	%f308, [%r69+520];
	ld.shared.f32 	%f309, [%r76+1024];
	ld.shared.f32 	%f310, [%r76+1152];
	ld.shared.f32 	%f311, [%r69+40];
	ld.shared.f32 	%f312, [%r69+552];
	ld.shared.f32 	%f313, [%r76+1028];
	ld.shared.f32 	%f314, [%r76+1156];
	ld.shared.f32 	%f315, [%r69+72];
	ld.shared.f32 	%f316, [%r69+584];
	ld.shared.f32 	%f317, [%r76+1032];
	ld.shared.f32 	%f318, [%r76+1160];
	ld.shared.f32 	%f319, [%r69+104];
	ld.shared.f32 	%f320, [%r69+616];
	ld.shared.f32 	%f321, [%r76+1036];
	ld.shared.f32 	%f322, [%r76+1164];
	fma.rn.f32 	%f323, %f227, %f229, %f243;
	fma.rn.f32 	%f324, %f227, %f233, %f244;
	fma.rn.f32 	%f325, %f227, %f237, %f245;
	fma.rn.f32 	%f326, %f227, %f241, %f246;
	fma.rn.f32 	%f327, %f227, %f230, %f247;
	fma.rn.f32 	%f328, %f227, %f234, %f248;
	fma.rn.f32 	%f329, %f227, %f238, %f249;
	fma.rn.f32 	%f330, %f227, %f242, %f250;
	fma.rn.f32 	%f331, %f231, %f229, %f251;
	fma.rn.f32 	%f332, %f231, %f233, %f252;
	fma.rn.f32 	%f333, %f231, %f237, %f253;
	fma.rn.f32 	%f334, %f231, %f241, %f254;
	fma.rn.f32 	%f335, %f231, %f230, %f255;
	fma.rn.f32 	%f336, %f231, %f234, %f256;
	fma.rn.f32 	%f337, %f231, %f238, %f257;
	fma.rn.f32 	%f338, %f231, %f242, %f258;
	fma.rn.f32 	%f339, %f235, %f229, %f259;
	fma.rn.f32 	%f340, %f235, %f233, %f260;
	fma.rn.f32 	%f341, %f235, %f237, %f261;
	fma.rn.f32 	%f342, %f235, %f241, %f262;
	fma.rn.f32 	%f343, %f235, %f230, %f263;
	fma.rn.f32 	%f344, %f235, %f234, %f264;
	fma.rn.f32 	%f345, %f235, %f238, %f265;
	fma.rn.f32 	%f346, %f235, %f242, %f266;
	fma.rn.f32 	%f347, %f239, %f229, %f267;
	fma.rn.f32 	%f348, %f239, %f233, %f268;
	fma.rn.f32 	%f349, %f239, %f237, %f269;
	fma.rn.f32 	%f350, %f239, %f241, %f270;
	fma.rn.f32 	%f351, %f239, %f230, %f271;
	fma.rn.f32 	%f352, %f239, %f234, %f272;
	fma.rn.f32 	%f353, %f239, %f238, %f273;
	fma.rn.f32 	%f354, %f239, %f242, %f274;
	fma.rn.f32 	%f355, %f228, %f229, %f275;
	fma.rn.f32 	%f356, %f228, %f233, %f276;
	fma.rn.f32 	%f357, %f228, %f237, %f277;
	fma.rn.f32 	%f358, %f228, %f241, %f278;
	fma.rn.f32 	%f359, %f228, %f230, %f279;
	fma.rn.f32 	%f360, %f228, %f234, %f280;
	fma.rn.f32 	%f361, %f228, %f238, %f281;
	fma.rn.f32 	%f362, %f228, %f242, %f282;
	fma.rn.f32 	%f363, %f232, %f229, %f283;
	fma.rn.f32 	%f364, %f232, %f233, %f284;
	fma.rn.f32 	%f365, %f232, %f237, %f285;
	fma.rn.f32 	%f366, %f232, %f241, %f286;
	fma.rn.f32 	%f367, %f232, %f230, %f287;
	fma.rn.f32 	%f368, %f232, %f234, %f288;
	fma.rn.f32 	%f369, %f232, %f238, %f289;
	fma.rn.f32 	%f370, %f232, %f242, %f290;
	fma.rn.f32 	%f371, %f236, %f229, %f291;
	fma.rn.f32 	%f372, %f236, %f233, %f292;
	fma.rn.f32 	%f373, %f236, %f237, %f293;
	fma.rn.f32 	%f374, %f236, %f241, %f294;
	fma.rn.f32 	%f375, %f236, %f230, %f295;
	fma.rn.f32 	%f376, %f236, %f234, %f296;
	fma.rn.f32 	%f377, %f236, %f238, %f297;
	fma.rn.f32 	%f378, %f236, %f242, %f298;
	fma.rn.f32 	%f379, %f240, %f229, %f299;
	fma.rn.f32 	%f380, %f240, %f233, %f300;
	fma.rn.f32 	%f381, %f240, %f237, %f301;
	fma.rn.f32 	%f382, %f240, %f241, %f302;
	fma.rn.f32 	%f383, %f240, %f230, %f303;
	fma.rn.f32 	%f384, %f240, %f234, %f304;
	fma.rn.f32 	%f385, %f240, %f238, %f305;
	fma.rn.f32 	%f386, %f240, %f242, %f306;
	ld.shared.f32 	%f387, [%r69+12];
	ld.shared.f32 	%f388, [%r69+524];
	ld.shared.f32 	%f389, [%r76+1536];
	ld.shared.f32 	%f390, [%r76+1664];
	ld.shared.f32 	%f391, [%r69+44];
	ld.shared.f32 	%f392, [%r69+556];
	ld.shared.f32 	%f393, [%r76+1540];
	ld.shared.f32 	%f394, [%r76+1668];
	ld.shared.f32 	%f395, [%r69+76];
	ld.shared.f32 	%f396, [%r69+588];
	ld.shared.f32 	%f397, [%r76+1544];
	ld.shared.f32 	%f398, [%r76+1672];
	ld.shared.f32 	%f399, [%r69+108];
	ld.shared.f32 	%f400, [%r69+620];
	ld.shared.f32 	%f401, [%r76+1548];
	ld.shared.f32 	%f402, [%r76+1676];
	fma.rn.f32 	%f403, %f307, %f309, %f323;
	fma.rn.f32 	%f404, %f307, %f313, %f324;
	fma.rn.f32 	%f405, %f307, %f317, %f325;
	fma.rn.f32 	%f406, %f307, %f321, %f326;
	fma.rn.f32 	%f407, %f307, %f310, %f327;
	fma.rn.f32 	%f408, %f307, %f314, %f328;
	fma.rn.f32 	%f409, %f307, %f318, %f329;
	fma.rn.f32 	%f410, %f307, %f322, %f330;
	fma.rn.f32 	%f411, %f311, %f309, %f331;
	fma.rn.f32 	%f412, %f311, %f313, %f332;
	fma.rn.f32 	%f413, %f311, %f317, %f333;
	fma.rn.f32 	%f414, %f311, %f321, %f334;
	fma.rn.f32 	%f415, %f311, %f310, %f335;
	fma.rn.f32 	%f416, %f311, %f314, %f336;
	fma.rn.f32 	%f417, %f311, %f318, %f337;
	fma.rn.f32 	%f418, %f311, %f322, %f338;
	fma.rn.f32 	%f419, %f315, %f309, %f339;
	fma.rn.f32 	%f420, %f315, %f313, %f340;
	fma.rn.f32 	%f421, %f315, %f317, %f341;
	fma.rn.f32 	%f422, %f315, %f321, %f342;
	fma.rn.f32 	%f423, %f315, %f310, %f343;
	fma.rn.f32 	%f424, %f315, %f314, %f344;
	fma.rn.f32 	%f425, %f315, %f318, %f345;
	fma.rn.f32 	%f426, %f315, %f322, %f346;
	fma.rn.f32 	%f427, %f319, %f309, %f347;
	fma.rn.f32 	%f428, %f319, %f313, %f348;
	fma.rn.f32 	%f429, %f319, %f317, %f349;
	fma.rn.f32 	%f430, %f319, %f321, %f350;
	fma.rn.f32 	%f431, %f319, %f310, %f351;
	fma.rn.f32 	%f432, %f319, %f314, %f352;
	fma.rn.f32 	%f433, %f319, %f318, %f353;
	fma.rn.f32 	%f434, %f319, %f322, %f354;
	fma.rn.f32 	%f435, %f308, %f309, %f355;
	fma.rn.f32 	%f436, %f308, %f313, %f356;
	fma.rn.f32 	%f437, %f308, %f317, %f357;
	fma.rn.f32 	%f438, %f308, %f321, %f358;
	fma.rn.f32 	%f439, %f308, %f310, %f359;
	fma.rn.f32 	%f440, %f308, %f314, %f360;
	fma.rn.f32 	%f441, %f308, %f318, %f361;
	fma.rn.f32 	%f442, %f308, %f322, %f362;
	fma.rn.f32 	%f443, %f312, %f309, %f363;
	fma.rn.f32 	%f444, %f312, %f313, %f364;
	fma.rn.f32 	%f445, %f312, %f317, %f365;
	fma.rn.f32 	%f446, %f312, %f321, %f366;
	fma.rn.f32 	%f447, %f312, %f310, %f367;
	fma.rn.f32 	%f448, %f312, %f314, %f368;
	fma.rn.f32 	%f449, %f312, %f318, %f369;
	fma.rn.f32 	%f450, %f312, %f322, %f370;
	fma.rn.f32 	%f451, %f316, %f309, %f371;
	fma.rn.f32 	%f452, %f316, %f313, %f372;
	fma.rn.f32 	%f453, %f316, %f317, %f373;
	fma.rn.f32 	%f454, %f316, %f321, %f374;
	fma.rn.f32 	%f455, %f316, %f310, %f375;
	fma.rn.f32 	%f456, %f316, %f314, %f376;
	fma.rn.f32 	%f457, %f316, %f318, %f377;
	fma.rn.f32 	%f458, %f316, %f322, %f378;
	fma.rn.f32 	%f459, %f320, %f309, %f379;
	fma.rn.f32 	%f460, %f320, %f313, %f380;
	fma.rn.f32 	%f461, %f320, %f317, %f381;
	fma.rn.f32 	%f462, %f320, %f321, %f382;
	fma.rn.f32 	%f463, %f320, %f310, %f383;
	fma.rn.f32 	%f464, %f320, %f314, %f384;
	fma.rn.f32 	%f465, %f320, %f318, %f385;
	fma.rn.f32 	%f466, %f320, %f322, %f386;
	ld.shared.f32 	%f467, [%r69+16];
	ld.shared.f32 	%f468, [%r69+528];
	ld.shared.f32 	%f469, [%r76+2048];
	ld.shared.f32 	%f470, [%r76+2176];
	ld.shared.f32 	%f471, [%r69+48];
	ld.shared.f32 	%f472, [%r69+560];
	ld.shared.f32 	%f473, [%r76+2052];
	ld.shared.f32 	%f474, [%r76+2180];
	ld.shared.f32 	%f475, [%r69+80];
	ld.shared.f32 	%f476, [%r69+592];
	ld.shared.f32 	%f477, [%r76+2056];
	ld.shared.f32 	%f478, [%r76+2184];
	ld.shared.f32 	%f479, [%r69+112];
	ld.shared.f32 	%f480, [%r69+624];
	ld.shared.f32 	%f481, [%r76+2060];
	ld.shared.f32 	%f482, [%r76+2188];
	fma.rn.f32 	%f483, %f387, %f389, %f403;
	fma.rn.f32 	%f484, %f387, %f393, %f404;
	fma.rn.f32 	%f485, %f387, %f397, %f405;
	fma.rn.f32 	%f486, %f387, %f401, %f406;
	fma.rn.f32 	%f487, %f387, %f390, %f407;
	fma.rn.f32 	%f488, %f387, %f394, %f408;
	fma.rn.f32 	%f489, %f387, %f398, %f409;
	fma.rn.f32 	%f490, %f387, %f402, %f410;
	fma.rn.f32 	%f491, %f391, %f389, %f411;
	fma.rn.f32 	%f492, %f391, %f393, %f412;
	fma.rn.f32 	%f493, %f391, %f397, %f413;
	fma.rn.f32 	%f494, %f391, %f401, %f414;
	fma.rn.f32 	%f495, %f391, %f390, %f415;
	fma.rn.f32 	%f496, %f391, %f394, %f416;
	fma.rn.f32 	%f497, %f391, %f398, %f417;
	fma.rn.f32 	%f498, %f391, %f402, %f418;
	fma.rn.f32 	%f499, %f395, %f389, %f419;
	fma.rn.f32 	%f500, %f395, %f393, %f420;
	fma.rn.f32 	%f501, %f395, %f397, %f421;
	fma.rn.f32 	%f502, %f395, %f401, %f422;
	fma.rn.f32 	%f503, %f395, %f390, %f423;
	fma.rn.f32 	%f504, %f395, %f394, %f424;
	fma.rn.f32 	%f505, %f395, %f398, %f425;
	fma.rn.f32 	%f506, %f395, %f402, %f426;
	fma.rn.f32 	%f507, %f399, %f389, %f427;
	fma.rn.f32 	%f508, %f399, %f393, %f428;
	fma.rn.f32 	%f509, %f399, %f397, %f429;
	fma.rn.f32 	%f510, %f399, %f401, %f430;
	fma.rn.f32 	%f511, %f399, %f390, %f431;
	fma.rn.f32 	%f512, %f399, %f394, %f432;
	fma.rn.f32 	%f513, %f399, %f398, %f433;
	fma.rn.f32 	%f514, %f399, %f402, %f434;
	fma.rn.f32 	%f515, %f388, %f389, %f435;
	fma.rn.f32 	%f516, %f388, %f393, %f436;
	fma.rn.f32 	%f517, %f388, %f397, %f437;
	fma.rn.f32 	%f518, %f388, %f401, %f438;
	fma.rn.f32 	%f519, %f388, %f390, %f439;
	fma.rn.f32 	%f520, %f388, %f394, %f440;
	fma.rn.f32 	%f521, %f388, %f398, %f441;
	fma.rn.f32 	%f522, %f388, %f402, %f442;
	fma.rn.f32 	%f523, %f392, %f389, %f443;
	fma.rn.f32 	%f524, %f392, %f393, %f444;
	fma.rn.f32 	%f525, %f392, %f397, %f445;
	fma.rn.f32 	%f526, %f392, %f401, %f446;
	fma.rn.f32 	%f527, %f392, %f390, %f447;
	fma.rn.f32 	%f528, %f392, %f394, %f448;
	fma.rn.f32 	%f529, %f392, %f398, %f449;
	fma.rn.f32 	%f530, %f392, %f402, %f450;
	fma.rn.f32 	%f531, %f396, %f389, %f451;
	fma.rn.f32 	%f532, %f396, %f393, %f452;
	fma.rn.f32 	%f533, %f396, %f397, %f453;
	fma.rn.f32 	%f534, %f396, %f401, %f454;
	fma.rn.f32 	%f535, %f396, %f390, %f455;
	fma.rn.f32 	%f536, %f396, %f394, %f456;
	fma.rn.f32 	%f537, %f396, %f398, %f457;
	fma.rn.f32 	%f538, %f396, %f402, %f458;
	fma.rn.f32 	%f539, %f400, %f389, %f459;
	fma.rn.f32 	%f540, %f400, %f393, %f460;
	fma.rn.f32 	%f541, %f400, %f397, %f461;
	fma.rn.f32 	%f542, %f400, %f401, %f462;
	fma.rn.f32 	%f543, %f400, %f390, %f463;
	fma.rn.f32 	%f544, %f400, %f394, %f464;
	fma.rn.f32 	%f545, %f400, %f398, %f465;
	fma.rn.f32 	%f546, %f400, %f402, %f466;
	ld.shared.f32 	%f547, [%r69+20];
	ld.shared.f32 	%f548, [%r69+532];
	ld.shared.f32 	%f549, [%r76+2560];
	ld.shared.f32 	%f550, [%r76+2688];
	ld.shared.f32 	%f551, [%r69+52];
	ld.shared.f32 	%f552, [%r69+564];
	ld.shared.f32 	%f553, [%r76+2564];
	ld.shared.f32 	%f554, [%r76+2692];
	ld.shared.f32 	%f555, [%r69+84];
	ld.shared.f32 	%f556, [%r69+596];
	ld.shared.f32 	%f557, [%r76+2568];
	ld.shared.f32 	%f558, [%r76+2696];
	ld.shared.f32 	%f559, [%r69+116];
	ld.shared.f32 	%f560, [%r69+628];
	ld.shared.f32 	%f561, [%r76+2572];
	ld.shared.f32 	%f562, [%r76+2700];
	fma.rn.f32 	%f563, %f467, %f469, %f483;
	fma.rn.f32 	%f564, %f467, %f473, %f484;
	fma.rn.f32 	%f565, %f467, %f477, %f485;
	fma.rn.f32 	%f566, %f467, %f481, %f486;
	fma.rn.f32 	%f567, %f467, %f470, %f487;
	fma.rn.f32 	%f568, %f467, %f474, %f488;
	fma.rn.f32 	%f569, %f467, %f478, %f489;
	fma.rn.f32 	%f570, %f467, %f482, %f490;
	fma.rn.f32 	%f571, %f471, %f469, %f491;
	fma.rn.f32 	%f572, %f471, %f473, %f492;
	fma.rn.f32 	%f573, %f471, %f477, %f493;
	fma.rn.f32 	%f574, %f471, %f481, %f494;
	fma.rn.f32 	%f575, %f471, %f470, %f495;
	fma.rn.f32 	%f576, %f471, %f474, %f496;
	fma.rn.f32 	%f577, %f471, %f478, %f497;
	fma.rn.f32 	%f578, %f471, %f482, %f498;
	fma.rn.f32 	%f579, %f475, %f469, %f499;
	fma.rn.f32 	%f580, %f475, %f473, %f500;
	fma.rn.f32 	%f581, %f475, %f477, %f501;
	fma.rn.f32 	%f582, %f475, %f481, %f502;
	fma.rn.f32 	%f583, %f475, %f470, %f503;
	fma.rn.f32 	%f584, %f475, %f474, %f504;
	fma.rn.f32 	%f585, %f475, %f478, %f505;
	fma.rn.f32 	%f586, %f475, %f482, %f506;
	fma.rn.f32 	%f587, %f479, %f469, %f507;
	fma.rn.f32 	%f588, %f479, %f473, %f508;
	fma.rn.f32 	%f589, %f479, %f477, %f509;
	fma.rn.f32 	%f590, %f479, %f481, %f510;
	fma.rn.f32 	%f591, %f479, %f470, %f511;
	fma.rn.f32 	%f592, %f479, %f474, %f512;
	fma.rn.f32 	%f593, %f479, %f478, %f513;
	fma.rn.f32 	%f594, %f479, %f482, %f514;
	fma.rn.f32 	%f595, %f468, %f469, %f515;
	fma.rn.f32 	%f596, %f468, %f473, %f516;
	fma.rn.f32 	%f597, %f468, %f477, %f517;
	fma.rn.f32 	%f598, %f468, %f481, %f518;
	fma.rn.f32 	%f599, %f468, %f470, %f519;
	fma.rn.f32 	%f600, %f468, %f474, %f520;
	fma.rn.f32 	%f601, %f468, %f478, %f521;
	fma.rn.f32 	%f602, %f468, %f482, %f522;
	fma.rn.f32 	%f603, %f472, %f469, %f523;
	fma.rn.f32 	%f604, %f472, %f473, %f524;
	fma.rn.f32 	%f605, %f472, %f477, %f525;
	fma.rn.f32 	%f606, %f472, %f481, %f526;
	fma.rn.f32 	%f607, %f472, %f470, %f527;
	fma.rn.f32 	%f608, %f472, %f474, %f528;
	fma.rn.f32 	%f609, %f472, %f478, %f529;
	fma.rn.f32 	%f610, %f472, %f482, %f530;
	fma.rn.f32 	%f611, %f476, %f469, %f531;
	fma.rn.f32 	%f612, %f476, %f473, %f532;
	fma.rn.f32 	%f613, %f476, %f477, %f533;
	fma.rn.f32 	%f614, %f476, %f481, %f534;
	fma.rn.f32 	%f615, %f476, %f470, %f535;
	fma.rn.f32 	%f616, %f476, %f474, %f536;
	fma.rn.f32 	%f617, %f476, %f478, %f537;
	fma.rn.f32 	%f618, %f476, %f482, %f538;
	fma.rn.f32 	%f619, %f480, %f469, %f539;
	fma.rn.f32 	%f620, %f480, %f473, %f540;
	fma.rn.f32 	%f621, %f480, %f477, %f541;
	fma.rn.f32 	%f622, %f480, %f481, %f542;
	fma.rn.f32 	%f623, %f480, %f470, %f543;
	fma.rn.f32 	%f624, %f480, %f474, %f544;
	fma.rn.f32 	%f625, %f480, %f478, %f545;
	fma.rn.f32 	%f626, %f480, %f482, %f546;
	ld.shared.f32 	%f627, [%r69+24];
	ld.shared.f32 	%f628, [%r69+536];
	ld.shared.f32 	%f629, [%r76+3072];
	ld.shared.f32 	%f630, [%r76+3200];
	ld.shared.f32 	%f631, [%r69+56];
	ld.shared.f32 	%f632, [%r69+568];
	ld.shared.f32 	%f633, [%r76+3076];
	ld.shared.f32 	%f634, [%r76+3204];
	ld.shared.f32 	%f635, [%r69+88];
	ld.shared.f32 	%f636, [%r69+600];
	ld.shared.f32 	%f637, [%r76+3080];
	ld.shared.f32 	%f638, [%r76+3208];
	ld.shared.f32 	%f639, [%r69+120];
	ld.shared.f32 	%f640, [%r69+632];
	ld.shared.f32 	%f641, [%r76+3084];
	ld.shared.f32 	%f642, [%r76+3212];
	fma.rn.f32 	%f643, %f547, %f549, %f563;
	fma.rn.f32 	%f644, %f547, %f553, %f564;
	fma.rn.f32 	%f645, %f547, %f557, %f565;
	fma.rn.f32 	%f646, %f547, %f561, %f566;
	fma.rn.f32 	%f647, %f547, %f550, %f567;
	fma.rn.f32 	%f648, %f547, %f554, %f568;
	fma.rn.f32 	%f649, %f547, %f558, %f569;
	fma.rn.f32 	%f650, %f547, %f562, %f570;
	fma.rn.f32 	%f651, %f551, %f549, %f571;
	fma.rn.f32 	%f652, %f551, %f553, %f572;
	fma.rn.f32 	%f653, %f551, %f557, %f573;
	fma.rn.f32 	%f654, %f551, %f561, %f574;
	fma.rn.f32 	%f655, %f551, %f550, %f575;
	fma.rn.f32 	%f656, %f551, %f554, %f576;
	fma.rn.f32 	%f657, %f551, %f558, %f577;
	fma.rn.f32 	%f658, %f551, %f562, %f578;
	fma.rn.f32 	%f659, %f555, %f549, %f579;
	fma.rn.f32 	%f660, %f555, %f553, %f580;
	fma.rn.f32 	%f661, %f555, %f557, %f581;
	fma.rn.f32 	%f662, %f555, %f561, %f582;
	fma.rn.f32 	%f663, %f555, %f550, %f583;
	fma.rn.f32 	%f664, %f555, %f554, %f584;
	fma.rn.f32 	%f665, %f555, %f558, %f585;
	fma.rn.f32 	%f666, %f555, %f562, %f586;
	fma.rn.f32 	%f667, %f559, %f549, %f587;
	fma.rn.f32 	%f668, %f559, %f553, %f588;
	fma.rn.f32 	%f669, %f559, %f557, %f589;
	fma.rn.f32 	%f670, %f559, %f561, %f590;
	fma.rn.f32 	%f671, %f559, %f550, %f591;
	fma.rn.f32 	%f672, %f559, %f554, %f592;
	fma.rn.f32 	%f673, %f559, %f558, %f593;
	fma.rn.f32 	%f674, %f559, %f562, %f594;
	fma.rn.f32 	%f675, %f548, %f549, %f595;
	fma.rn.f32 	%f676, %f548, %f553, %f596;
	fma.rn.f32 	%f677, %f548, %f557, %f597;
	fma.rn.f32 	%f678, %f548, %f561, %f598;
	fma.rn.f32 	%f679, %f548, %f550, %f599;
	fma.rn.f32 	%f680, %f548, %f554, %f600;
	fma.rn.f32 	%f681, %f548, %f558, %f601;
	fma.rn.f32 	%f682, %f548, %f562, %f602;
	fma.rn.f32 	%f683, %f552, %f549, %f603;
	fma.rn.f32 	%f684, %f552, %f553, %f604;
	fma.rn.f32 	%f685, %f552, %f557, %f605;
	fma.rn.f32 	%f686, %f552, %f561, %f606;
	fma.rn.f32 	%f687, %f552, %f550, %f607;
	fma.rn.f32 	%f688, %f552, %f554, %f608;
	fma.rn.f32 	%f689, %f552, %f558, %f609;
	fma.rn.f32 	%f690, %f552, %f562, %f610;
	fma.rn.f32 	%f691, %f556, %f549, %f611;
	fma.rn.f32 	%f692, %f556, %f553, %f612;
	fma.rn.f32 	%f693, %f556, %f557, %f613;
	fma.rn.f32 	%f694, %f556, %f561, %f614;
	fma.rn.f32 	%f695, %f556, %f550, %f615;
	fma.rn.f32 	%f696, %f556, %f554, %f616;
	fma.rn.f32 	%f697, %f556, %f558, %f617;
	fma.rn.f32 	%f698, %f556, %f562, %f618;
	fma.rn.f32 	%f699, %f560, %f549, %f619;
	fma.rn.f32 	%f700, %f560, %f553, %f620;
	fma.rn.f32 	%f701, %f560, %f557, %f621;
	fma.rn.f32 	%f702, %f560, %f561, %f622;
	fma.rn.f32 	%f703, %f560, %f550, %f623;
	fma.rn.f32 	%f704, %f560, %f554, %f624;
	fma.rn.f32 	%f705, %f560, %f558, %f625;
	fma.rn.f32 	%f706, %f560, %f562, %f626;
	ld.shared.f32 	%f707, [%r69+28];
	ld.shared.f32 	%f708, [%r69+540];
	ld.shared.f32 	%f709, [%r76+3584];
	ld.shared.f32 	%f710, [%r76+3712];
	ld.shared.f32 	%f711, [%r69+60];
	ld.shared.f32 	%f712, [%r69+572];
	ld.shared.f32 	%f713, [%r76+3588];
	ld.shared.f32 	%f714, [%r76+3716];
	ld.shared.f32 	%f715, [%r69+92];
	ld.shared.f32 	%f716, [%r69+604];
	ld.shared.f32 	%f717, [%r76+3592];
	ld.shared.f32 	%f718, [%r76+3720];
	ld.shared.f32 	%f719, [%r69+124];
	ld.shared.f32 	%f720, [%r69+636];
	ld.shared.f32 	%f721, [%r76+3596];
	ld.shared.f32 	%f722, [%r76+3724];
	fma.rn.f32 	%f723, %f627, %f629, %f643;
	fma.rn.f32 	%f724, %f627, %f633, %f644;
	fma.rn.f32 	%f725, %f627, %f637, %f645;
	fma.rn.f32 	%f726, %f627, %f641, %f646;
	fma.rn.f32 	%f727, %f627, %f630, %f647;
	fma.rn.f32 	%f728, %f627, %f634, %f648;
	fma.rn.f32 	%f729, %f627, %f638, %f649;
	fma.rn.f32 	%f730, %f627, %f642, %f650;
	fma.rn.f32 	%f731, %f631, %f629, %f651;
	fma.rn.f32 	%f732, %f631, %f633, %f652;
	fma.rn.f32 	%f733, %f631, %f637, %f653;
	fma.rn.f32 	%f734, %f631, %f641, %f654;
	fma.rn.f32 	%f735, %f631, %f630, %f655;
	fma.rn.f32 	%f736, %f631, %f634, %f656;
	fma.rn.f32 	%f737, %f631, %f638, %f657;
	fma.rn.f32 	%f738, %f631, %f642, %f658;
	fma.rn.f32 	%f739, %f635, %f629, %f659;
	fma.rn.f32 	%f740, %f635, %f633, %f660;
	fma.rn.f32 	%f741, %f635, %f637, %f661;
	fma.rn.f32 	%f742, %f635, %f641, %f662;
	fma.rn.f32 	%f743, %f635, %f630, %f663;
	fma.rn.f32 	%f744, %f635, %f634, %f664;
	fma.rn.f32 	%f745, %f635, %f638, %f665;
	fma.rn.f32 	%f746, %f635, %f642, %f666;
	fma.rn.f32 	%f747, %f639, %f629, %f667;
	fma.rn.f32 	%f748, %f639, %f633, %f668;
	fma.rn.f32 	%f749, %f639, %f637, %f669;
	fma.rn.f32 	%f750, %f639, %f641, %f670;
	fma.rn.f32 	%f751, %f639, %f630, %f671;
	fma.rn.f32 	%f752, %f639, %f634, %f672;
	fma.rn.f32 	%f753, %f639, %f638, %f673;
	fma.rn.f32 	%f754, %f639, %f642, %f674;
	fma.rn.f32 	%f755, %f628, %f629, %f675;
	fma.rn.f32 	%f756, %f628, %f633, %f676;
	fma.rn.f32 	%f757, %f628, %f637, %f677;
	fma.rn.f32 	%f758, %f628, %f641, %f678;
	fma.rn.f32 	%f759, %f628, %f630, %f679;
	fma.rn.f32 	%f760, %f628, %f634, %f680;
	fma.rn.f32 	%f761, %f628, %f638, %f681;
	fma.rn.f32 	%f762, %f628, %f642, %f682;
	fma.rn.f32 	%f763, %f632, %f629, %f683;
	fma.rn.f32 	%f764, %f632, %f633, %f684;
	fma.rn.f32 	%f765, %f632, %f637, %f685;
	fma.rn.f32 	%f766, %f632, %f641, %f686;
	fma.rn.f32 	%f767, %f632, %f630, %f687;
	fma.rn.f32 	%f768, %f632, %f634, %f688;
	fma.rn.f32 	%f769, %f632, %f638, %f689;
	fma.rn.f32 	%f770, %f632, %f642, %f690;
	fma.rn.f32 	%f771, %f636, %f629, %f691;
	fma.rn.f32 	%f772, %f636, %f633, %f692;
	fma.rn.f32 	%f773, %f636, %f637, %f693;
	fma.rn.f32 	%f774, %f636, %f641, %f694;
	fma.rn.f32 	%f775, %f636, %f630, %f695;
	fma.rn.f32 	%f776, %f636, %f634, %f696;
	fma.rn.f32 	%f777, %f636, %f638, %f697;
	fma.rn.f32 	%f778, %f636, %f642, %f698;
	fma.rn.f32 	%f779, %f640, %f629, %f699;
	fma.rn.f32 	%f780, %f640, %f633, %f700;
	fma.rn.f32 	%f781, %f640, %f637, %f701;
	fma.rn.f32 	%f782, %f640, %f641, %f702;
	fma.rn.f32 	%f783, %f640, %f630, %f703;
	fma.rn.f32 	%f784, %f640, %f634, %f704;
	fma.rn.f32 	%f785, %f640, %f638, %f705;
	fma.rn.f32 	%f786, %f640, %f642, %f706;
	fma.rn.f32 	%f922, %f707, %f709, %f723;
	fma.rn.f32 	%f921, %f707, %f713, %f724;
	fma.rn.f32 	%f920, %f707, %f717, %f725;
	fma.rn.f32 	%f919, %f707, %f721, %f726;
	fma.rn.f32 	%f918, %f707, %f710, %f727;
	fma.rn.f32 	%f917, %f707, %f714, %f728;
	fma.rn.f32 	%f916, %f707, %f718, %f729;
	fma.rn.f32 	%f915, %f707, %f722, %f730;
	fma.rn.f32 	%f914, %f711, %f709, %f731;
	fma.rn.f32 	%f913, %f711, %f713, %f732;
	fma.rn.f32 	%f912, %f711, %f717, %f733;
	fma.rn.f32 	%f911, %f711, %f721, %f734;
	fma.rn.f32 	%f910, %f711, %f710, %f735;
	fma.rn.f32 	%f909, %f711, %f714, %f736;
	fma.rn.f32 	%f908, %f711, %f718, %f737;
	fma.rn.f32 	%f907, %f711, %f722, %f738;
	fma.rn.f32 	%f906, %f715, %f709, %f739;
	fma.rn.f32 	%f905, %f715, %f713, %f740;
	fma.rn.f32 	%f904, %f715, %f717, %f741;
	fma.rn.f32 	%f903, %f715, %f721, %f742;
	fma.rn.f32 	%f902, %f715, %f710, %f743;
	fma.rn.f32 	%f901, %f715, %f714, %f744;
	fma.rn.f32 	%f900, %f715, %f718, %f745;
	fma.rn.f32 	%f899, %f715, %f722, %f746;
	fma.rn.f32 	%f898, %f719, %f709, %f747;
	fma.rn.f32 	%f897, %f719, %f713, %f748;
	fma.rn.f32 	%f896, %f719, %f717, %f749;
	fma.rn.f32 	%f895, %f719, %f721, %f750;
	fma.rn.f32 	%f894, %f719, %f710, %f751;
	fma.rn.f32 	%f893, %f719, %f714, %f752;
	fma.rn.f32 	%f892, %f719, %f718, %f753;
	fma.rn.f32 	%f891, %f719, %f722, %f754;
	fma.rn.f32 	%f890, %f708, %f709, %f755;
	fma.rn.f32 	%f889, %f708, %f713, %f756;
	fma.rn.f32 	%f888, %f708, %f717, %f757;
	fma.rn.f32 	%f887, %f708, %f721, %f758;
	fma.rn.f32 	%f886, %f708, %f710, %f759;
	fma.rn.f32 	%f885, %f708, %f714, %f760;
	fma.rn.f32 	%f884, %f708, %f718, %f761;
	fma.rn.f32 	%f883, %f708, %f722, %f762;
	fma.rn.f32 	%f882, %f712, %f709, %f763;
	fma.rn.f32 	%f881, %f712, %f713, %f764;
	fma.rn.f32 	%f880, %f712, %f717, %f765;
	fma.rn.f32 	%f879, %f712, %f721, %f766;
	fma.rn.f32 	%f878, %f712, %f710, %f767;
	fma.rn.f32 	%f877, %f712, %f714, %f768;
	fma.rn.f32 	%f876, %f712, %f718, %f769;
	fma.rn.f32 	%f875, %f712, %f722, %f770;
	fma.rn.f32 	%f874, %f716, %f709, %f771;
	fma.rn.f32 	%f873, %f716, %f713, %f772;
	fma.rn.f32 	%f872, %f716, %f717, %f773;
	fma.rn.f32 	%f871, %f716, %f721, %f774;
	fma.rn.f32 	%f870, %f716, %f710, %f775;
	fma.rn.f32 	%f869, %f716, %f714, %f776;
	fma.rn.f32 	%f868, %f716, %f718, %f777;
	fma.rn.f32 	%f867, %f716, %f722, %f778;
	fma.rn.f32 	%f866, %f720, %f709, %f779;
	fma.rn.f32 	%f865, %f720, %f713, %f780;
	fma.rn.f32 	%f864, %f720, %f717, %f781;
	fma.rn.f32 	%f863, %f720, %f721, %f782;
	fma.rn.f32 	%f862, %f720, %f710, %f783;
	fma.rn.f32 	%f861, %f720, %f714, %f784;
	fma.rn.f32 	%f860, %f720, %f718, %f785;
	fma.rn.f32 	%f859, %f720, %f722, %f786;
	@%p2 bra 	$L__BB0_6;
	ld.param.u32 	%r100, [_Z8mm_new_6PfS_S_i_param_3];
	shl.b32 	%r77, %r100, 3;
	mov.u32 	%r78, %tid.x;
	shl.b32 	%r79, %r78, 4;
	mov.u32 	%r80, _ZZ8mm_new_6PfS_S_iE2sA;
	add.s32 	%r81, %r80, %r79;
	shl.b32 	%r82, %r104, 12;
	xor.b32  	%r83, %r82, 4096;
	add.s32 	%r84, %r81, %r83;
	mul.wide.u32 	%rd38, %r104, 16;
	xor.b64  	%rd39, %rd38, 16;
	add.s64 	%rd40, %rd1, %rd39;
	ld.local.v4.f32 	{%f787, %f788, %f789, %f790}, [%rd40];
	st.shared.v4.f32 	[%r84], {%f787, %f788, %f789, %f790};
	mov.u32 	%r85, _ZZ8mm_new_6PfS_S_iE2sB;
	add.s32 	%r86, %r85, %r79;
	add.s32 	%r87, %r86, %r83;
	add.s64 	%rd41, %rd2, %rd39;
	ld.local.v4.f32 	{%f791, %f792, %f793, %f794}, [%rd41];
	st.shared.v4.f32 	[%r87], {%f791, %f792, %f793, %f794};
	add.s64 	%rd57, %rd57, 32;
	mul.wide.s32 	%rd42, %r77, 4;
	add.s64 	%rd56, %rd56, %rd42;
$L__BB0_6:
	xor.b32  	%r104, %r104, 1;
	bar.sync 	0;
	add.s32 	%r103, %r103, 1;
	add.s32 	%r102, %r102, 1;
	setp.ne.s32 	%p4, %r102, 0;
	@%p4 bra 	$L__BB0_2;
$L__BB0_7:
	ld.param.u32 	%r101, [_Z8mm_new_6PfS_S_i_param_3];
	mov.u32 	%r88, %tid.x;
	shr.u32 	%r89, %r88, 1;
	and.b32  	%r90, %r89, 492;
	shl.b32 	%r91, %r88, 1;
	and.b32  	%r92, %r91, 64;
	shl.b32 	%r93, %r88, 2;
	and.b32  	%r94, %r93, 28;
	or.b32  	%r95, %r92, %r94;
	mad.lo.s32 	%r96, %r101, %r90, %r95;
	mul.wide.s32 	%rd43, %r96, 4;
	add.s64 	%rd44, %rd5, %rd43;
	st.global.v4.f32 	[%rd44], {%f922, %f921, %f920, %f919};
	st.global.v4.f32 	[%rd44+128], {%f918, %f917, %f916, %f915};
	shl.b32 	%r97, %r101, 4;
	mul.wide.s32 	%rd45, %r97, 4;
	add.s64 	%rd46, %rd44, %rd45;
	st.global.v4.f32 	[%rd46], {%f890, %f889, %f888, %f887};
	st.global.v4.f32 	[%rd46+128], {%f886, %f885, %f884, %f883};
	mul.wide.s32 	%rd47, %r101, 4;
	add.s64 	%rd48, %rd44, %rd47;
	st.global.v4.f32 	[%rd48], {%f914, %f913, %f912, %f911};
	st.global.v4.f32 	[%rd48+128], {%f910, %f909, %f908, %f907};
	add.s64 	%rd49, %rd46, %rd47;
	st.global.v4.f32 	[%rd49], {%f882, %f881, %f880, %f879};
	st.global.v4.f32 	[%rd49+128], {%f878, %f877, %f876, %f875};
	add.s64 	%rd50, %rd48, %rd47;
	st.global.v4.f32 	[%rd50], {%f906, %f905, %f904, %f903};
	st.global.v4.f32 	[%rd50+128], {%f902, %f901, %f900, %f899};
	add.s64 	%rd51, %rd49, %rd47;
	st.global.v4.f32 	[%rd51], {%f874, %f873, %f872, %f871};
	st.global.v4.f32 	[%rd51+128], {%f870, %f869, %f868, %f867};
	add.s64 	%rd52, %rd50, %rd47;
	st.global.v4.f32 	[%rd52], {%f898, %f897, %f896, %f895};
	st.global.v4.f32 	[%rd52+128], {%f894, %f893, %f892, %f891};
	add.s64 	%rd53, %rd51, %rd47;
	st.global.v4.f32 	[%rd53], {%f866, %f865, %f864, %f863};
	st.global.v4.f32 	[%rd53+128], {%f862, %f861, %f860, %f859};
	ret;

}


// ===== COMPILED SASS (sm_100) =====

	.target	sm_100

	.elftype	@"ET_EXEC"


//--------------------- .note.nv.tkinfo           --------------------------
	.section	.note.nv.tkinfo,"",@"SHT_NOTE"
	.sectionflags	@"SHF_NOTE_NV_TKINFO"
	.tkinfo
        /*0018*/ 	.word	0x00000002
        /*0030*/ 	.string	""
        /*0030*/ 	.string	"ptxas"
        /*0030*/ 	.string	"Cuda compilation tools, release 13.0, V13.0.88"
        /*0030*/ 	.string	"Build cuda_13.0.r13.0/compiler.36424714_0"
        /*0030*/ 	.string	"-arch sm_100 -m 64 "



//--------------------- .note.nv.cuinfo           --------------------------
	.section	.note.nv.cuinfo,"",@"SHT_NOTE"
	.sectionflags	@"SHF_NOTE_NV_CUINFO"
        /*0018*/ 	.short	0x0002
        /*001a*/ 	.short	0x0064
        /*001c*/ 	.short	0x0082
	.zero		2


//--------------------- .nv.info                  --------------------------
	.section	.nv.info,"",@"SHT_CUDA_INFO"
	.align	4


	//----- nvinfo : EIATTR_REGCOUNT
	.align		4
        /*0000*/ 	.byte	0x04, 0x2f
        /*0002*/ 	.short	(.L_1 - .L_0)
	.align		4
.L_0:
        /*0004*/ 	.word	index@(_Z8mm_new_6PfS_S_i)
        /*0008*/ 	.word	0x00000080


	//----- nvinfo : EIATTR_FRAME_SIZE
	.align		4
.L_1:
        /*000c*/ 	.byte	0x04, 0x11
        /*000e*/ 	.short	(.L_3 - .L_2)
	.align		4
.L_2:
        /*0010*/ 	.word	index@(_Z8mm_new_6PfS_S_i)
        /*0014*/ 	.word	0x00000040


	//----- nvinfo : EIATTR_MIN_STACK_SIZE
	.align		4
.L_3:
        /*0018*/ 	.byte	0x04, 0x12
        /*001a*/ 	.short	(.L_5 - .L_4)
	.align		4
.L_4:
        /*001c*/ 	.word	index@(_Z8mm_new_6PfS_S_i)
        /*0020*/ 	.word	0x00000040
.L_5:


//--------------------- .nv.compat                --------------------------
	.section	.nv.compat,"",@"SHT_CUDA_COMPAT_INFO"
	.align	4
        /*0000*/ 	.byte	0x02, 0x09, 0x00, 0x00, 0x02, 0x02, 0x01, 0x00, 0x02, 0x05, 0x05, 0x00, 0x03, 0x07, 0x01, 0x01
        /*0010*/ 	.byte	0x02, 0x03, 0x00, 0x00, 0x02, 0x06, 0x01, 0x00, 0x04, 0x0b, 0x08, 0x00, 0x09, 0x00, 0x00, 0x00
        /*0020*/ 	.byte	0x00, 0x00, 0x00, 0x00


//--------------------- .nv.info._Z8mm_new_6PfS_S_i --------------------------
	.section	.nv.info._Z8mm_new_6PfS_S_i,"",@"SHT_CUDA_INFO"
	.sectionflags	@""
	.align	4


	//----- nvinfo : EIATTR_CUDA_API_VERSION
	.align		4
        /*0000*/ 	.byte	0x04, 0x37
        /*0002*/ 	.short	(.L_7 - .L_6)
.L_6:
        /*0004*/ 	.word	0x00000082


	//----- nvinfo : EIATTR_KPARAM_INFO
	.align		4
.L_7:
        /*0008*/ 	.byte	0x04, 0x17
        /*000a*/ 	.short	(.L_9 - .L_8)
.L_8:
        /*000c*/ 	.word	0x00000000
        /*0010*/ 	.short	0x0003
        /*0012*/ 	.short	0x0018
        /*0014*/ 	.byte	0x00, 0xf0, 0x11, 0x00


	//----- nvinfo : EIATTR_KPARAM_INFO
	.align		4
.L_9:
        /*0018*/ 	.byte	0x04, 0x17
        /*001a*/ 	.short	(.L_11 - .L_10)
.L_10:
        /*001c*/ 	.word	0x00000000
        /*0020*/ 	.short	0x0002
        /*0022*/ 	.short	0x0010
        /*0024*/ 	.byte	0x00, 0xf5, 0x21, 0x00


	//----- nvinfo : EIATTR_KPARAM_INFO
	.align		4
.L_11:
        /*0028*/ 	.byte	0x04, 0x17
        /*002a*/ 	.short	(.L_13 - .L_12)
.L_12:
        /*002c*/ 	.word	0x00000000
        /*0030*/ 	.short	0x0001
        /*0032*/ 	.short	0x0008
        /*0034*/ 	.byte	0x00, 0xf5, 0x21, 0x00


	//----- nvinfo : EIATTR_KPARAM_INFO
	.align		4
.L_13:
        /*0038*/ 	.byte	0x04, 0x17
        /*003a*/ 	.short	(.L_15 - .L_14)
.L_14:
        /*003c*/ 	.word	0x00000000
        /*0040*/ 	.short	0x0000
        /*0042*/ 	.short	0x0000
        /*0044*/ 	.byte	0x00, 0xf5, 0x21, 0x00


	//----- nvinfo : EIATTR_SPARSE_MMA_MASK
	.align		4
.L_15:
        /*0048*/ 	.byte	0x03, 0x50
        /*004a*/ 	.short	0x0000


	//----- nvinfo : EIATTR_MAXREG_COUNT
	.align		4
        /*004c*/ 	.byte	0x03, 0x1b
        /*004e*/ 	.short	0x00ff


	//----- nvinfo : EIATTR_NUM_BARRIERS
	.align		4
        /*0050*/ 	.byte	0x02, 0x4c
        /*0052*/ 	.byte	0x01
	.zero		1


	//----- nvinfo : EIATTR_MERCURY_ISA_VERSION
	.align		4
        /*0054*/ 	.byte	0x03, 0x5f
        /*0056*/ 	.short	0x0101


	//----- nvinfo : EIATTR_VRC_CTA_INIT_COUNT
	.align		4
        /*0058*/ 	.byte	0x02, 0x4a
	.zero		1
	.zero		1


	//----- nvinfo : EIATTR_EXIT_INSTR_OFFSETS
	.align		4
        /*005c*/ 	.byte	0x04, 0x1c
        /*005e*/ 	.short	(.L_17 - .L_16)


	//   ....[0]....
.L_16:
        /*0060*/ 	.word	0x00002ea0


	//----- nvinfo : EIATTR_CBANK_PARAM_SIZE
	.align		4
.L_17:
        /*0064*/ 	.byte	0x03, 0x19
        /*0066*/ 	.short	0x001c


	//----- nvinfo : EIATTR_PARAM_CBANK
	.align		4
        /*0068*/ 	.byte	0x04, 0x0a
        /*006a*/ 	.short	(.L_19 - .L_18)
	.align		4
.L_18:
        /*006c*/ 	.word	index@(.nv.constant0._Z8mm_new_6PfS_S_i)
        /*0070*/ 	.short	0x0380
        /*0072*/ 	.short	0x001c


	//----- nvinfo : EIATTR_SW_WAR
	.align		4
.L_19:
        /*0074*/ 	.byte	0x04, 0x36
        /*0076*/ 	.short	(.L_21 - .L_20)
.L_20:
        /*0078*/ 	.word	0x00000008
.L_21:


//--------------------- .nv.callgraph             --------------------------
	.section	.nv.callgraph,"",@"SHT_CUDA_CALLGRAPH"
	.align	4
	.sectionentsize	8
	.align		4
        /*0000*/ 	.word	0x00000000
	.align		4
        /*0004*/ 	.word	0xffffffff
	.align		4
        /*0008*/ 	.word	0x00000000
	.align		4
        /*000c*/ 	.word	0xfffffffe
	.align		4
        /*0010*/ 	.word	0x00000000
	.align		4
        /*0014*/ 	.word	0xfffffffd
	.align		4
        /*0018*/ 	.word	0x00000000
	.align		4
        /*001c*/ 	.word	0xfffffffc


//--------------------- .text._Z8mm_new_6PfS_S_i  --------------------------
	.section	.text._Z8mm_new_6PfS_S_i,"ax",@progbits
	.align	128
        .global         _Z8mm_new_6PfS_S_i
        .type           _Z8mm_new_6PfS_S_i,@function
        .size           _Z8mm_new_6PfS_S_i,(.L_x_4 - _Z8mm_new_6PfS_S_i)
        .other          _Z8mm_new_6PfS_S_i,@"STO_CUDA_ENTRY STV_DEFAULT"
_Z8mm_new_6PfS_S_i:
.text._Z8mm_new_6PfS_S_i:
[----:B------:R-:W0:Y:S01]  /*0000*/  LDC R1, c[0x0][0x37c] ;  /* 0x0000df00ff017b82 */ /* 0x000e220000000800 */
[----:B------:R-:W1:Y:S07]  /*0010*/  S2R R2, SR_TID.X ;  /* 0x0000000000027919 */ /* 0x000e6e0000002100 */
[----:B------:R-:W2:Y:S01]  /*0020*/  S2UR UR8, SR_CTAID.X ;  /* 0x00000000000879c3 */ /* 0x000ea20000002500 */
[----:B------:R-:W2:Y:S01]  /*0030*/  LDCU UR13, c[0x0][0x398] ;  /* 0x00007300ff0d77ac */ /* 0x000ea20008000800 */
[----:B0-----:R-:W-:Y:S01]  /*0040*/  IADD3 R1, PT, PT, R1, -0x40, RZ ;  /* 0xffffffc001017810 */ /* 0x001fe20007ffe0ff */
[----:B------:R-:W0:Y:S05]  /*0050*/  LDCU.128 UR4, c[0x0][0x380] ;  /* 0x00007000ff0477ac */ /* 0x000e2a0008000c00 */
[----:B------:R-:W3:Y:S01]  /*0060*/  S2UR UR10, SR_CTAID.Y ;  /* 0x00000000000a79c3 */ /* 0x000ee20000002600 */
[----:B------:R-:W4:Y:S01]  /*0070*/  LDCU.64 UR18, c[0x0][0x358] ;  /* 0x00006b00ff1277ac */ /* 0x000f220008000a00 */
[----:B--2---:R-:W-:-:S04]  /*0080*/  UIMAD UR8, UR8, UR13, URZ ;  /* 0x0000000d080872a4 */ /* 0x004fc8000f8e02ff */
[----:B------:R-:W-:Y:S01]  /*0090*/  USHF.L.U32 UR11, UR8, 0x7, URZ ;  /* 0x00000007080b7899 */ /* 0x000fe200080006ff */
[----:B-1----:R-:W-:Y:S01]  /*00a0*/  SHF.L.U32 R0, R2, 0x2, RZ ;  /* 0x0000000202007819 */ /* 0x002fe200000006ff */
[----:B---3--:R-:W-:Y:S01]  /*00b0*/  USHF.L.U32 UR10, UR10, 0x7, URZ ;  /* 0x000000070a0a7899 */ /* 0x008fe200080006ff */
[--C-:B------:R-:W-:Y:S01]  /*00c0*/  SHF.R.U32.HI R3, RZ, 0x1, R2.reuse ;  /* 0x00000001ff037819 */ /* 0x100fe20000011602 */
[----:B0-----:R-:W-:Y:S01]  /*00d0*/  UIMAD.WIDE UR4, UR11, 0x4, UR4 ;  /* 0x000000040b0478a5 */ /* 0x001fe2000f8e0204 */
[C---:B------:R-:W-:Y:S01]  /*00e0*/  LOP3.LUT R4, R0.reuse, 0x4, RZ, 0xc0, !PT ;  /* 0x0000000400047812 */ /* 0x040fe200078ec0ff */
[----:B------:R-:W-:Y:S01]  /*00f0*/  UIMAD.WIDE.U32 UR8, UR10, 0x4, UR6 ;  /* 0x000000040a0878a5 */ /* 0x000fe2000f8e0006 */
[----:B------:R-:W-:Y:S02]  /*0100*/  SHF.R.U32.HI R5, RZ, 0x5, R2 ;  /* 0x00000005ff057819 */ /* 0x000fe40000011602 */
[----:B------:R-:W-:Y:S01]  /*0110*/  LOP3.LUT R6, R0, 0x7c, RZ, 0xc0, !PT ;  /* 0x0000007c00067812 */ /* 0x000fe200078ec0ff */
[----:B------:R-:W-:Y:S01]  /*0120*/  IMAD R7, R3, UR13, R4 ;  /* 0x0000000d03077c24 */ /* 0x000fe2000f8e0204 */
[----:B------:R-:W-:-:S02]  /*0130*/  MOV R8, UR4 ;  /* 0x0000000400087c02 */ /* 0x000fc40008000f00 */
[----:B------:R-:W-:Y:S01]  /*0140*/  MOV R9, UR5 ;  /* 0x0000000500097c02 */ /* 0x000fe20008000f00 */
[----:B------:R-:W-:Y:S01]  /*0150*/  IMAD R11, R5, UR13, R6 ;  /* 0x0000000d050b7c24 */ /* 0x000fe2000f8e0206 */
[----:B------:R-:W-:Y:S02]  /*0160*/  MOV R16, UR8 ;  /* 0x0000000800107c02 */ /* 0x000fe40008000f00 */
[----:B------:R-:W-:Y:S01]  /*0170*/  MOV R17, UR9 ;  /* 0x0000000900117c02 */ /* 0x000fe20008000f00 */
[----:B------:R-:W-:-:S04]  /*0180*/  IMAD.WIDE R8, R7, 0x4, R8 ;  /* 0x0000000407087825 */ /* 0x000fc800078e0208 */
[----:B------:R-:W-:Y:S02]  /*0190*/  IMAD.WIDE R16, R11, 0x4, R16 ;  /* 0x000000040b107825 */ /* 0x000fe400078e0210 */
[----:B----4-:R-:W2:Y:S04]  /*01a0*/  LDG.E.128 R8, desc[UR18][R8.64] ;  /* 0x0000001208087981 */ /* 0x010ea8000c1e1d00 */
[----:B------:R-:W3:Y:S01]  /*01b0*/  LDG.E.128 R16, desc[UR18][R16.64] ;  /* 0x0000001210107981 */ /* 0x000ee2000c1e1d00 */
[----:B------:R-:W0:Y:S01]  /*01c0*/  S2UR UR12, SR_CgaCtaId ;  /* 0x00000000000c79c3 */ /* 0x000e220000008800 */
[----:B------:R-:W-:Y:S01]  /*01d0*/  UMOV UR6, 0x400 ;  /* 0x0000040000067882 */ /* 0x000fe20000000000 */
[----:B------:R-:W-:Y:S01]  /*01e0*/  SHF.L.U32 R4, R2, 0x4, RZ ;  /* 0x0000000402047819 */ /* 0x000fe200000006ff */
[----:B------:R-:W-:Y:S01]  /*01f0*/  UIADD3 UR7, UPT, UPT, UR6, 0x2000, URZ ;  /* 0x0000200006077890 */ /* 0x000fe2000fffe0ff */
[----:B------:R-:W-:Y:S01]  /*0200*/  CS2R R86, SRZ ;  /* 0x0000000000567805 */ /* 0x000fe2000001ff00 */
[----:B------:R-:W-:Y:S01]  /*0210*/  UISETP.GE.AND UP0, UPT, UR13, 0x8, UPT ;  /* 0x000000080d00788c */ /* 0x000fe2000bf06270 */
[C---:B------:R-:W-:Y:S01]  /*0220*/  LOP3.LUT R6, R4.reuse, 0x10, RZ, 0xc0, !PT ;  /* 0x0000001004067812 */ /* 0x040fe200078ec0ff */
[----:B------:R-:W-:Y:S01]  /*0230*/  UIADD3 UR10, UPT, UPT, UR10, UR11, URZ ;  /* 0x0000000b0a0a7290 */ /* 0x000fe2000fffe0ff */
[----:B------:R-:W-:-:S02]  /*0240*/  LOP3.LUT R4, R4, 0x1f0, RZ, 0xc0, !PT ;  /* 0x000001f004047812 */ /* 0x000fc400078ec0ff */
[----:B------:R-:W-:Y:S02]  /*0250*/  CS2R R84, SRZ ;  /* 0x0000000000547805 */ /* 0x000fe4000001ff00 */
[----:B------:R-:W-:Y:S02]  /*0260*/  LEA R3, R3, R6, 0x5 ;  /* 0x0000000603037211 */ /* 0x000fe400078e28ff */
[----:B------:R-:W-:Y:S02]  /*0270*/  CS2R R6, SRZ ;  /* 0x0000000000067805 */ /* 0x000fe4000001ff00 */
[----:B------:R-:W-:Y:S02]  /*0280*/  LEA R12, R5, R4, 0x9 ;  /* 0x00000004050c7211 */ /* 0x000fe400078e48ff */
[----:B------:R-:W-:Y:S02]  /*0290*/  CS2R R4, SRZ ;  /* 0x0000000000047805 */ /* 0x000fe4000001ff00 */
[----:B------:R-:W-:-:S02]  /*02a0*/  CS2R R14, SRZ ;  /* 0x00000000000e7805 */ /* 0x000fc4000001ff00 */
[----:B------:R-:W-:Y:S02]  /*02b0*/  CS2R R22, SRZ ;  /* 0x0000000000167805 */ /* 0x000fe4000001ff00 */
[----:B------:R-:W-:Y:S02]  /*02c0*/  CS2R R20, SRZ ;  /* 0x0000000000147805 */ /* 0x000fe4000001ff00 */
[----:B------:R-:W-:Y:S02]  /*02d0*/  CS2R R94, SRZ ;  /* 0x00000000005e7805 */ /* 0x000fe4000001ff00 */
[----:B------:R-:W-:Y:S02]  /*02e0*/  CS2R R92, SRZ ;  /* 0x00000000005c7805 */ /* 0x000fe4000001ff00 */
[----:B------:R-:W-:Y:S02]  /*02f0*/  CS2R R26, SRZ ;  /* 0x00000000001a7805 */ /* 0x000fe4000001ff00 */
[----:B------:R-:W-:-:S02]  /*0300*/  CS2R R24, SRZ ;  /* 0x0000000000187805 */ /* 0x000fc4000001ff00 */
[----:B------:R-:W-:Y:S02]  /*0310*/  CS2R R90, SRZ ;  /* 0x00000000005a7805 */ /* 0x000fe4000001ff00 */
[----:B------:R-:W-:Y:S02]  /*0320*/  CS2R R88, SRZ ;  /* 0x0000000000587805 */ /* 0x000fe4000001ff00 */
[----:B------:R-:W-:Y:S01]  /*0330*/  CS2R R30, SRZ ;  /* 0x00000000001e7805 */ /* 0x000fe2000001ff00 */
[----:B0-----:R-:W-:Y:S01]  /*0340*/  ULEA UR6, UR12, UR6, 0x18 ;  /* 0x000000060c067291 */ /* 0x001fe2000f8ec0ff */
[----:B------:R-:W-:Y:S01]  /*0350*/  CS2R R28, SRZ ;  /* 0x00000000001c7805 */ /* 0x000fe2000001ff00 */
[----:B------:R-:W-:Y:S01]  /*0360*/  ULEA UR7, UR12, UR7, 0x18 ;  /* 0x000000070c077291 */ /* 0x000fe2000f8ec0ff */
        /* <DEDUP_REMOVED lines=10> */
[----:B------:R-:W-:Y:S02]  /*0410*/  CS2R R42, SRZ ;  /* 0x00000000002a7805 */ /* 0x000fe4000001ff00 */
[----:B------:R-:W-:Y:S02]  /*0420*/  CS2R R40, SRZ ;  /* 0x0000000000287805 */ /* 0x000fe4000001ff00 */
[----:B------:R-:W-:Y:S02]  /*0430*/  CS2R R46, SRZ ;  /* 0x00000000002e7805 */ /* 0x000fe4000001ff00 */
[----:B------:R-:W-:Y:S01]  /*0440*/  CS2R R44, SRZ ;  /* 0x00000000002c7805 */ /* 0x000fe2000001ff00 */
[----:B--2---:R-:W-:Y:S04]  /*0450*/  STS.128 [R3+UR6], R8 ;  /* 0x0000000803007988 */ /* 0x004fe80008000c06 */
[----:B---3--:R0:W-:Y:S01]  /*0460*/  STS.128 [R12+UR7], R16 ;  /* 0x000000100c007988 */ /* 0x0081e20008000c07 */
[----:B------:R-:W1:Y:S03]  /*0470*/  LDCU.64 UR6, c[0x0][0x390] ;  /* 0x00007200ff0677ac */ /* 0x000e660008000a00 */
[----:B------:R-:W-:Y:S04]  /*0480*/  STL.128 [R1], R8 ;  /* 0x0000000801007387 */ /* 0x000fe80000100c00 */
[----:B------:R2:W-:Y:S01]  /*0490*/  STL.128 [R1+0x20], R16 ;  /* 0x0000201001007387 */ /* 0x0005e20000100c00 */
[----:B0-----:R-:W-:Y:S01]  /*04a0*/  CS2R R12, SRZ ;  /* 0x00000000000c7805 */ /* 0x001fe2000001ff00 */
[----:B-1----:R-:W-:Y:S01]  /*04b0*/  UIMAD.WIDE UR6, UR10, 0x4, UR6 ;  /* 0x000000040a0678a5 */ /* 0x002fe2000f8e0206 */
[----:B--2---:R-:W-:-:S02]  /*04c0*/  CS2R R18, SRZ ;  /* 0x0000000000127805 */ /* 0x004fc4000001ff00 */
[----:B------:R-:W-:Y:S01]  /*04d0*/  CS2R R16, SRZ ;  /* 0x0000000000107805 */ /* 0x000fe2000001ff00 */
[----:B------:R-:W-:Y:S06]  /*04e0*/  BAR.SYNC.DEFER_BLOCKING 0x0 ;  /* 0x0000000000007b1d */ /* 0x000fec0000010000 */
[----:B------:R-:W-:Y:S05]  /*04f0*/  BRA.U !UP0, `(.L_x_0) ;  /* 0x0000002508e47547 */ /* 0x000fea000b800000 */
[----:B------:R-:W-:Y:S01]  /*0500*/  USHF.R.S32.HI UR11, URZ, 0x1f, UR13 ;  /* 0x0000001fff0b7899 */ /* 0x000fe2000801140d */
[----:B------:R-:W-:Y:S01]  /*0510*/  HFMA2 R87, -RZ, RZ, 0, 0 ;  /* 0x00000000ff577431 */ /* 0x000fe200000001ff */
[----:B------:R-:W-:Y:S02]  /*0520*/  UIADD3 UR22, UP0, UPT, UR4, 0x20, URZ ;  /* 0x0000002004167890 */ /* 0x000fe4000ff1e0ff */
[----:B------:R-:W-:Y:S02]  /*0530*/  ULEA.HI UR11, UR11, UR13, URZ, 0x3 ;  /* 0x0000000d0b0b7291 */ /* 0x000fe4000f8f18ff */
[----:B------:R-:W-:Y:S02]  /*0540*/  USHF.L.U32 UR10, UR13, 0x3, URZ ;  /* 0x000000030d0a7899 */ /* 0x000fe400080006ff */
[----:B------:R-:W-:Y:S02]  /*0550*/  USHF.R.S32.HI UR11, URZ, 0x3, UR11 ;  /* 0x00000003ff0b7899 */ /* 0x000fe4000801140b */
[----:B------:R-:W-:-:S02]  /*0560*/  UIADD3.X UR13, UPT, UPT, URZ, UR5, URZ, UP0, !UPT ;  /* 0x00000005ff0d7290 */ /* 0x000fc400087fe4ff */
[----:B------:R-:W-:Y:S01]  /*0570*/  UIADD3 UR20, UPT, UPT, UR11, -0x1, URZ ;  /* 0xffffffff0b147890 */ /* 0x000fe2000fffe0ff */
[----:B------:R-:W0:Y:S01]  /*0580*/  LDCU UR23, c[0x0][0x398] ;  /* 0x00007300ff1777ac */ /* 0x000e220008000800 */
[----:B------:R-:W-:Y:S02]  /*0590*/  UIMAD.WIDE UR8, UR10, 0x4, UR8 ;  /* 0x000000040a0878a5 */ /* 0x000fe4000f8e0208 */
[----:B------:R-:W-:Y:S01]  /*05a0*/  UIADD3 UR11, UPT, UPT, -UR11, URZ, URZ ;  /* 0x000000ff0b0b7290 */ /* 0x000fe2000fffe1ff */
[----:B------:R-:W-:Y:S01]  /*05b0*/  UMOV UR4, URZ ;  /* 0x000000ff00047c82 */ /* 0x000fe20008000000 */
[----:B------:R-:W-:-:S10]  /*05c0*/  UMOV UR5, URZ ;  /* 0x000000ff00057c82 */ /* 0x000fd40008000000 */
.L_x_2:
[----:B------:R-:W1:Y:S01]  /*05d0*/  S2R R2, SR_TID.X ;  /* 0x0000000000027919 */ /* 0x000e620000002100 */
[----:B------:R-:W2:Y:S01]  /*05e0*/  S2UR UR14, SR_CgaCtaId ;  /* 0x00000000000e79c3 */ /* 0x000ea20000008800 */
[----:B------:R-:W-:Y:S01]  /*05f0*/  UMOV UR10, 0x400 ;  /* 0x00000400000a7882 */ /* 0x000fe20000000000 */
[----:B------:R-:W-:Y:S02]  /*0600*/  UISETP.GE.AND UP1, UPT, UR4, UR20, UPT ;  /* 0x000000140400728c */ /* 0x000fe4000bf26270 */
[----:B------:R-:W-:-:S04]  /*0610*/  UIADD3 UR12, UPT, UPT, UR10, 0x2000, URZ ;  /* 0x000020000a0c7890 */ /* 0x000fc8000fffe0ff */
[----:B--2---:R-:W-:Y:S02]  /*0620*/  ULEA UR16, UR14, UR12, 0x18 ;  /* 0x0000000c0e107291 */ /* 0x004fe4000f8ec0ff */
[----:B------:R-:W-:Y:S02]  /*0630*/  ULEA UR17, UR14, UR10, 0x18 ;  /* 0x0000000a0e117291 */ /* 0x000fe4000f8ec0ff */
[----:B------:R-:W-:Y:S02]  /*0640*/  ULEA UR10, UR5, UR16, 0xc ;  /* 0x00000010050a7291 */ /* 0x000fe4000f8e60ff */
[----:B------:R-:W-:Y:S01]  /*0650*/  ULEA UR21, UR5, UR17, 0xc ;  /* 0x0000001105157291 */ /* 0x000fe2000f8e60ff */
[C---:B-1----:R-:W-:Y:S02]  /*0660*/  SHF.L.U32 R0, R2.reuse, 0x2, RZ ;  /* 0x0000000202007819 */ /* 0x042fe400000006ff */
[----:B------:R-:W-:Y:S02]  /*0670*/  SHF.L.U32 R3, R2, 0x1, RZ ;  /* 0x0000000102037819 */ /* 0x000fe400000006ff */
[----:B------:R-:W-:-:S02]  /*0680*/  LOP3.LUT R8, R0, 0x1c, RZ, 0xc0, !PT ;  /* 0x0000001c00087812 */ /* 0x000fc400078ec0ff */
[----:B------:R-:W-:Y:S02]  /*0690*/  SHF.L.U32 R9, R2, 0x4, RZ ;  /* 0x0000000402097819 */ /* 0x000fe400000006ff */
[----:B------:R-:W-:Y:S02]  /*06a0*/  LOP3.LUT R3, R8, 0x40, R3, 0xf8, !PT ;  /* 0x0000004008037812 */ /* 0x000fe400078ef803 */
[----:B------:R-:W-:Y:S02]  /*06b0*/  LOP3.LUT R9, R9, 0x3d80, RZ, 0xc0, !PT ;  /* 0x00003d8009097812 */ /* 0x000fe400078ec0ff */
[----:B------:R-:W-:Y:S01]  /*06c0*/  LEA R3, R3, UR10, 0x2 ;  /* 0x0000000a03037c11 */ /* 0x000fe2000f8e10ff */
[----:B------:R-:W-:Y:S06]  /*06d0*/  BRA.U UP1, `(.L_x_1) ;  /* 0x0000000101907547 */ /* 0x000fec000b800000 */
[----:B------:R-:W1:Y:S01]  /*06e0*/  S2R R8, SR_TID.X ;  /* 0x0000000000087919 */ /* 0x000e620000002100 */
[----:B------:R-:W-:Y:S01]  /*06f0*/  HFMA2 R53, -RZ, RZ, 0, 2.384185791015625e-07 ;  /* 0x00000004ff357431 */ /* 0x000fe200000001ff */
[----:B------:R-:W-:Y:S02]  /*0700*/  MOV R48, UR22 ;  /* 0x0000001600307c02 */ /* 0x000fe40008000f00 */
[----:B------:R-:W-:Y:S02]  /*0710*/  MOV R49, UR13 ;  /* 0x0000000d00317c02 */ /* 0x000fe40008000f00 */
[----:B-1----:R-:W-:Y:S02]  /*0720*/  SHF.L.U32 R11, R8, 0x2, RZ ;  /* 0x00000002080b7819 */ /* 0x002fe400000006ff */
[----:B------:R-:W-:Y:S02]  /*0730*/  SHF.R.U32.HI R56, RZ, 0x1, R8 ;  /* 0x00000001ff387819 */ /* 0x000fe40000011608 */
[----:B------:R-:W-:-:S02]  /*0740*/  LOP3.LUT R51, R11, 0x4, RZ, 0xc0, !PT ;  /* 0x000000040b337812 */ /* 0x000fc400078ec0ff */
[----:B------:R-:W-:Y:S02]  /*0750*/  SHF.R.U32.HI R10, RZ, 0x5, R8 ;  /* 0x00000005ff0a7819 */ /* 0x000fe40000011608 */
[----:B------:R-:W-:Y:S01]  /*0760*/  LOP3.LUT R11, R11, 0x7c, RZ, 0xc0, !PT ;  /* 0x0000007c0b0b7812 */ /* 0x000fe200078ec0ff */
[----:B0-----:R-:W-:-:S04]  /*0770*/  IMAD R51, R56, UR23, R51 ;  /* 0x0000001738337c24 */ /* 0x001fc8000f8e0233 */
[----:B------:R-:W-:Y:S02]  /*0780*/  IMAD R10, R10, UR23, R11 ;  /* 0x000000170a0a7c24 */ /* 0x000fe4000f8e020b */
[----:B------:R-:W-:-:S04]  /*0790*/  IMAD.WIDE R48, R51, 0x4, R48 ;  /* 0x0000000433307825 */ /* 0x000fc800078e0230 */
[----:B------:R-:W-:Y:S02]  /*07a0*/  IMAD.WIDE R52, R10, R53, UR8 ;  /* 0x000000080a347e25 */ /* 0x000fe4000f8e0235 */
[----:B------:R-:W2:Y:S04]  /*07b0*/  LDG.E.128 R48, desc[UR18][R48.64] ;  /* 0x0000001230307981 */ /* 0x000ea8000c1e1d00 */
[----:B------:R-:W3:Y:S01]  /*07c0*/  LDG.E.128 R52, desc[UR18][R52.64] ;  /* 0x0000001234347981 */ /* 0x000ee2000c1e1d00 */
[----:B------:R-:W0:Y:S01]  /*07d0*/  S2UR UR15, SR_CgaCtaId ;  /* 0x00000000000f79c3 */ /* 0x000e220000008800 */
[----:B------:R-:W-:Y:S01]  /*07e0*/  UMOV UR14, 0x400 ;  /* 0x00000400000e7882 */ /* 0x000fe20000000000 */
[----:B------:R-:W-:Y:S01]  /*07f0*/  SHF.L.U32 R8, R8, 0x4, RZ ;  /* 0x0000000408087819 */ /* 0x000fe200000006ff */
[----:B------:R-:W-:-:S02]  /*0800*/  USHF.L.U32 UR12, UR5, 0xc, URZ ;  /* 0x0000000c050c7899 */ /* 0x000fc400080006ff */
[----:B------:R-:W-:Y:S01]  /*0810*/  USHF.L.U32 UR10, UR5, 0x4, URZ ;  /* 0x00000004050a7899 */ /* 0x000fe200080006ff */
[----:B------:R-:W-:Y:S01]  /*0820*/  LOP3.LUT R11, R8, 0x10, RZ, 0xc0, !PT ;  /* 0x00000010080b7812 */ /* 0x000fe200078ec0ff */
[----:B------:R-:W-:Y:S02]  /*0830*/  ULOP3.LUT UR12, UR12, 0x1000, URZ, 0x3c, !UPT ;  /* 0x000010000c0c7892 */ /* 0x000fe4000f8e3cff */
[----:B------:R-:W-:Y:S01]  /*0840*/  ULOP3.LUT UR10, UR10, 0x10, URZ, 0x3c, !UPT ;  /* 0x000000100a0a7892 */ /* 0x000fe2000f8e3cff */
[----:B------:R-:W-:Y:S01]  /*0850*/  LEA R10, R56, R11, 0x5 ;  /* 0x0000000b380a7211 */ /* 0x000fe200078e28ff */
[----:B0-----:R-:W-:Y:S02]  /*0860*/  ULEA UR24, UR15, UR14, 0x18 ;  /* 0x0000000e0f187291 */ /* 0x001fe4000f8ec0ff */
[----:B------:R-:W-:-:S04]  /*0870*/  UIADD3 UR14, UPT, UPT, UR14, 0x2000, URZ ;  /* 0x000020000e0e7890 */ /* 0x000fc8000fffe0ff */
[----:B------:R-:W-:Y:S01]  /*0880*/  ULEA UR14, UR15, UR14, 0x18 ;  /* 0x0000000e0f0e7291 */ /* 0x000fe2000f8ec0ff */
[----:B------:R-:W-:-:S04]  /*0890*/  MOV R11, UR24 ;  /* 0x00000018000b7c02 */ /* 0x000fc80008000f00 */
[--C-:B------:R-:W-:Y:S02]  /*08a0*/  IADD3 R8, PT, PT, R11, UR12, R10.reuse ;  /* 0x0000000c0b087c10 */ /* 0x100fe4000fffe00a */
[----:B------:R-:W-:Y:S02]  /*08b0*/  MOV R57, UR14 ;  /* 0x0000000e00397c02 */ /* 0x000fe40008000f00 */
[----:B------:R-:W-:Y:S02]  /*08c0*/  IADD3 R11, PT, PT, R1, UR10, RZ ;  /* 0x0000000a010b7c10 */ /* 0x000fe4000fffe0ff */
[----:B------:R-:W-:Y:S01]  /*08d0*/  IADD3 R10, PT, PT, R57, UR12, R10 ;  /* 0x0000000c390a7c10 */ /* 0x000fe2000fffe00a */
[----:B--2---:R1:W-:Y:S04]  /*08e0*/  STS.128 [R8], R48 ;  /* 0x0000003008007388 */ /* 0x0043e80000000c00 */
[----:B------:R1:W-:Y:S04]  /*08f0*/  STL.128 [R11], R48 ;  /* 0x000000300b007387 */ /* 0x0003e80000100c00 */
[----:B---3--:R1:W-:Y:S04]  /*0900*/  STL.128 [R11+0x20], R52 ;  /* 0x000020340b007387 */ /* 0x0083e80000100c00 */
[----:B------:R1:W-:Y:S02]  /*0910*/  STS.128 [R10], R52 ;  /* 0x000000340a007388 */ /* 0x0003e40000000c00 */
.L_x_1:
[----:B-1----:R-:W-:Y:S01]  /*0920*/  LDS.128 R48, [R9+UR21] ;  /* 0x0000001509307984 */ /* 0x002fe20008000c00 */
[----:B------:R-:W-:Y:S01]  /*0930*/  PLOP3.LUT P0, PT, PT, PT, UP1, 0x80, 0x8 ;  /* 0x000000000008781c */ /* 0x000fe20003f0f018 */
[----:B------:R-:W-:Y:S02]  /*0940*/  @!UP1 USHF.L.U32 UR10, UR5, 0x4, URZ ;  /* 0x00000004050a9899 */ /* 0x000fe400080006ff */
[----:B------:R-:W1:Y:S02]  /*0950*/  LDS.128 R52, [R3] ;  /* 0x0000000003347984 */ /* 0x000e640000000c00 */
[----:B------:R-:W-:Y:S02]  /*0960*/  @!UP1 ULOP3.LUT UR10, UR10, 0x10, URZ, 0x3c, !UPT ;  /* 0x000000100a0a9892 */ /* 0x000fe4000f8e3cff */
[----:B------:R-:W2:Y:S04]  /*0970*/  LDS.128 R96, [R3+0x80] ;  /* 0x0000800003607984 */ /* 0x000ea80000000c00 */
[----:B------:R-:W3:Y:S04]  /*0980*/  LDS.128 R60, [R9+UR21+0x200] ;  /* 0x00020015093c7984 */ /* 0x000ee80008000c00 */
[----:B------:R-:W4:Y:S04]  /*0990*/  LDS.128 R76, [R3+0x200] ;  /* 0x00020000034c7984 */ /* 0x000f280000000c00 */
[----:B------:R-:W5:Y:S04]  /*09a0*/  LDS.128 R56, [R3+0x280] ;  /* 0x0002800003387984 */ /* 0x000f680000000c00 */
[----:B------:R-:W0:Y:S01]  /*09b0*/  LDS.128 R68, [R9+UR21+0x20] ;  /* 0x0000201509447984 */ /* 0x000e220008000c00 */
[C---:B-1----:R-:W-:Y:S01]  /*09c0*/  FFMA R109, R48.reuse, R52, R44 ;  /* 0x00000034306d7223 */ /* 0x042fe2000000002c */
[C---:B------:R-:W-:Y:S01]  /*09d0*/  FFMA R8, R48.reuse, R53, R45 ;  /* 0x0000003530087223 */ /* 0x040fe2000000002d */
[C---:B------:R-:W-:Y:S01]  /*09e0*/  FFMA R111, R48.reuse, R54, R46 ;  /* 0x00000036306f7223 */ /* 0x040fe2000000002e */
[C---:B------:R-:W-:Y:S01]  /*09f0*/  FFMA R10, R48.reuse, R55, R47 ;  /* 0x00000037300a7223 */ /* 0x040fe2000000002f */
[C---:B--2---:R-:W-:Y:S01]  /*0a00*/  FFMA R107, R48.reuse, R96, R16 ;  /* 0x00000060306b7223 */ /* 0x044fe20000000010 */
[----:B------:R-:W1:Y:S01]  /*0a10*/  LDS.128 R44, [R9+UR21+0x220] ;  /* 0x00022015092c7984 */ /* 0x000e620008000c00 */
[C---:B------:R-:W-:Y:S01]  /*0a20*/  FFMA R16, R48.reuse, R97, R17 ;  /* 0x0000006130107223 */ /* 0x040fe20000000011 */
[C---:B------:R-:W-:Y:S01]  /*0a30*/  FFMA R101, R48.reuse, R98, R18 ;  /* 0x0000006230657223 */ /* 0x040fe20000000012 */
[----:B------:R-:W-:Y:S01]  /*0a40*/  FFMA R102, R48, R99, R19 ;  /* 0x0000006330667223 */ /* 0x000fe20000000013 */
[C---:B---3--:R-:W-:Y:S01]  /*0a50*/  FFMA R119, R60.reuse, R52, R28 ;  /* 0x000000343c777223 */ /* 0x048fe2000000001c */
[C---:B------:R-:W-:Y:S01]  /*0a60*/  FFMA R18, R60.reuse, R53, R29 ;  /* 0x000000353c127223 */ /* 0x040fe2000000001d */
[C---:B------:R-:W-:Y:S01]  /*0a70*/  FFMA R117, R60.reuse, R54, R30 ;  /* 0x000000363c757223 */ /* 0x040fe2000000001e */
[C---:B------:R-:W-:Y:S01]  /*0a80*/  FFMA R48, R60.reuse, R55, R31 ;  /* 0x000000373c307223 */ /* 0x040fe2000000001f */
[C---:B------:R-:W-:Y:S01]  /*0a90*/  FFMA R19, R60.reuse, R96, R88 ;  /* 0x000000603c137223 */ /* 0x040fe20000000058 */
[----:B------:R-:W2:Y:S01]  /*0aa0*/  LDS.128 R28, [R9+UR21+0x40] ;  /* 0x00004015091c7984 */ /* 0x000ea20008000c00 */
[C---:B------:R-:W-:Y:S01]  /*0ab0*/  FFMA R88, R60.reuse, R97, R89 ;  /* 0x000000613c587223 */ /* 0x040fe20000000059 */
[C---:B------:R-:W-:Y:S01]  /*0ac0*/  FFMA R11, R60.reuse, R98, R90 ;  /* 0x000000623c0b7223 */ /* 0x040fe2000000005a */
[----:B------:R-:W-:Y:S01]  /*0ad0*/  FFMA R60, R60, R99, R91 ;  /* 0x000000633c3c7223 */ /* 0x000fe2000000005b */
[----:B----4-:R-:W-:Y:S01]  /*0ae0*/  FFMA R109, R76, R49, R109 ;  /* 0x000000314c6d7223 */ /* 0x010fe2000000006d */
[C---:B------:R-:W-:Y:S01]  /*0af0*/  FFMA R113, R49.reuse, R77, R8 ;  /* 0x0000004d31717223 */ /* 0x040fe20000000008 */
[C---:B------:R-:W-:Y:S01]  /*0b00*/  FFMA R111, R49.reuse, R78, R111 ;  /* 0x0000004e316f7223 */ /* 0x040fe2000000006f */
[C---:B------:R-:W-:Y:S01]  /*0b10*/  FFMA R105, R49.reuse, R79, R10 ;  /* 0x0000004f31697223 */ /* 0x040fe2000000000a */
[----:B-----5:R-:W-:Y:S01]  /*0b20*/  FFMA R107, R56, R49, R107 ;  /* 0x00000031386b7223 */ /* 0x020fe2000000006b */
[C---:B------:R-:W-:Y:S01]  /*0b30*/  FFMA R103, R49.reuse, R57, R16 ;  /* 0x0000003931677223 */ /* 0x040fe20000000010 */
[C---:B------:R-:W-:Y:S01]  /*0b40*/  FFMA R101, R49.reuse, R58, R101 ;  /* 0x0000003a31657223 */ /* 0x040fe20000000065 */
[----:B------:R-:W-:Y:S01]  /*0b50*/  FFMA R102, R49, R59, R102 ;  /* 0x0000003b31667223 */ /* 0x000fe20000000066 */
[----:B------:R-:W-:Y:S01]  /*0b60*/  FFMA R119, R76, R61, R119 ;  /* 0x0000003d4c777223 */ /* 0x000fe20000000077 */
[C---:B------:R-:W-:Y:S01]  /*0b70*/  FFMA R115, R61.reuse, R77, R18 ;  /* 0x0000004d3d737223 */ /* 0x040fe20000000012 */
[C---:B------:R-:W-:Y:S01]  /*0b80*/  FFMA R117, R61.reuse, R78, R117 ;  /* 0x0000004e3d757223 */ /* 0x040fe20000000075 */
[C---:B------:R-:W-:Y:S01]  /*0b90*/  FFMA R49, R61.reuse, R79, R48 ;  /* 0x0000004f3d317223 */ /* 0x040fe20000000030 */
[----:B------:R-:W-:Y:S01]  /*0ba0*/  FFMA R19, R56, R61, R19 ;  /* 0x0000003d38137223 */ /* 0x000fe20000000013 */
[C---:B------:R-:W-:Y:S01]  /*0bb0*/  FFMA R17, R61.reuse, R57, R88 ;  /* 0x000000393d117223 */ /* 0x040fe20000000058 */
[C---:B------:R-:W-:Y:S01]  /*0bc0*/  FFMA R11, R61.reuse, R58, R11 ;  /* 0x0000003a3d0b7223 */ /* 0x040fe2000000000b */
[----:B------:R-:W-:Y:S01]  /*0bd0*/  FFMA R8, R61, R59, R60 ;  /* 0x0000003b3d087223 */ /* 0x000fe2000000003c */
[----:B0-----:R-:W-:Y:S01]  /*0be0*/  FFMA R61, R52, R68, R40 ;  /* 0x00000044343d7223 */ /* 0x001fe20000000028 */
[C---:B------:R-:W-:Y:S01]  /*0bf0*/  FFMA R120, R68.reuse, R53, R41 ;  /* 0x0000003544787223 */ /* 0x040fe20000000029 */
[C---:B------:R-:W-:Y:S01]  /*0c00*/  FFMA R123, R68.reuse, R54, R42 ;  /* 0x00000036447b7223 */ /* 0x040fe2000000002a */
[----:B------:R-:W-:Y:S01]  /*0c10*/  FFMA R10, R68, R55, R43 ;  /* 0x00000037440a7223 */ /* 0x000fe2000000002b */
[----:B------:R-:W-:Y:S01]  /*0c20*/  FFMA R89, R96, R68, R80 ;  /* 0x0000004460597223 */ /* 0x000fe20000000050 */
[----:B------:R-:W0:Y:S01]  /*0c30*/  LDS.128 R40, [R9+UR21+0x240] ;  /* 0x0002401509287984 */ /* 0x000e220008000c00 */
[C---:B------:R-:W-:Y:S01]  /*0c40*/  FFMA R16, R68.reuse, R97, R81 ;  /* 0x0000006144107223 */ /* 0x040fe20000000051 */
[C---:B------:R-:W-:Y:S01]  /*0c50*/  FFMA R91, R68.reuse, R98, R82 ;  /* 0x00000062445b7223 */ /* 0x040fe20000000052 */
[----:B------:R-:W-:Y:S01]  /*0c60*/  FFMA R68, R68, R99, R83 ;  /* 0x0000006344447223 */ /* 0x000fe20000000053 */
[----:B------:R-:W-:Y:S01]  /*0c70*/  FFMA R48, R76, R69, R61 ;  /* 0x000000454c307223 */ /* 0x000fe2000000003d */
[C---:B------:R-:W-:Y:S01]  /*0c80*/  FFMA R83, R69.reuse, R57, R16 ;  /* 0x0000003945537223 */ /* 0x040fe20000000010 */
[C---:B------:R-:W-:Y:S01]  /*0c90*/  FFMA R120, R69.reuse, R77, R120 ;  /* 0x0000004d45787223 */ /* 0x040fe20000000078 */
[C---:B------:R-:W-:Y:S01]  /*0ca0*/  FFMA R123, R69.reuse, R78, R123 ;  /* 0x0000004e457b7223 */ /* 0x040fe2000000007b */
[C---:B------:R-:W-:Y:S01]  /*0cb0*/  FFMA R121, R69.reuse, R79, R10 ;  /* 0x0000004f45797223 */ /* 0x040fe2000000000a */
[----:B------:R-:W-:Y:S01]  /*0cc0*/  FFMA R81, R56, R69, R89 ;  /* 0x0000004538517223 */ /* 0x000fe20000000059 */
[C---:B------:R-:W-:Y:S01]  /*0cd0*/  FFMA R61, R69.reuse, R58, R91 ;  /* 0x0000003a453d7223 */ /* 0x040fe2000000005b */
[----:B------:R-:W-:Y:S01]  /*0ce0*/  FFMA R16, R69, R59, R68 ;  /* 0x0000003b45107223 */ /* 0x000fe20000000044 */
[----:B-1----:R-:W-:Y:S01]  /*0cf0*/  FFMA R69, R52, R44, R24 ;  /* 0x0000002c34457223 */ /* 0x002fe20000000018 */
[C---:B------:R-:W-:Y:S01]  /*0d00*/  FFMA R10, R44.reuse, R53, R25 ;  /* 0x000000352c0a7223 */ /* 0x040fe20000000019 */
[C---:B------:R-:W-:Y:S01]  /*0d10*/  FFMA R18, R44.reuse, R55, R27 ;  /* 0x000000372c127223 */ /* 0x040fe2000000001b */
[----:B------:R-:W-:Y:S01]  /*0d20*/  FFMA R25, R44, R54, R26 ;  /* 0x000000362c197223 */ /* 0x000fe2000000001a */
[----:B------:R-:W-:Y:S01]  /*0d30*/  FFMA R27, R96, R44, R92 ;  /* 0x0000002c601b7223 */ /* 0x000fe2000000005c */
[C---:B------:R-:W-:Y:S01]  /*0d40*/  FFMA R24, R44.reuse, R97, R93 ;  /* 0x000000612c187223 */ /* 0x040fe2000000005d */
[C---:B------:R-:W-:Y:S01]  /*0d50*/  FFMA R125, R44.reuse, R98, R94 ;  /* 0x000000622c7d7223 */ /* 0x040fe2000000005e */
[----:B------:R-:W-:Y:S01]  /*0d60*/  FFMA R44, R44, R99, R95 ;  /* 0x000000632c2c7223 */ /* 0x000fe2000000005f */
[----:B------:R-:W1:Y:S01]  /*0d70*/  LDS.128 R88, [R9+UR21+0x60] ;  /* 0x0000601509587984 */ /* 0x000e620008000c00 */
        /* <DEDUP_REMOVED lines=8> */
[----:B--2---:R-:W-:Y:S01]  /*0e00*/  FFMA R45, R52, R28, R36 ;  /* 0x0000001c342d7223 */ /* 0x004fe20000000024 */
[C---:B------:R-:W-:Y:S01]  /*0e10*/  FFMA R80, R28.reuse, R53, R37 ;  /* 0x000000351c507223 */ /* 0x040fe20000000025 */
[C---:B------:R-:W-:Y:S01]  /*0e20*/  FFMA R60, R28.reuse, R54, R38 ;  /* 0x000000361c3c7223 */ /* 0x040fe20000000026 */
[C---:B------:R-:W-:Y:S01]  /*0e30*/  FFMA R94, R28.reuse, R55, R39 ;  /* 0x000000371c5e7223 */ /* 0x040fe20000000027 */
[----:B------:R-:W-:Y:S01]  /*0e40*/  FFMA R18, R28, R97, R65 ;  /* 0x000000611c127223 */ /* 0x000fe20000000041 */
[----:B------:R-:W2:Y:S01]  /*0e50*/  LDS.128 R36, [R9+UR21+0x260] ;  /* 0x0002601509247984 */ /* 0x000ea20008000c00 */
[----:B------:R-:W-:Y:S01]  /*0e60*/  FFMA R64, R96, R28, R64 ;  /* 0x0000001c60407223 */ /* 0x000fe20000000040 */
[C---:B------:R-:W-:Y:S01]  /*0e70*/  FFMA R65, R28.reuse, R98, R66 ;  /* 0x000000621c417223 */ /* 0x040fe20000000042 */
[----:B------:R-:W-:Y:S01]  /*0e80*/  FFMA R26, R28, R99, R67 ;  /* 0x000000631c1a7223 */ /* 0x000fe20000000043 */
[-C--:B------:R-:W-:Y:S01]  /*0e90*/  FFMA R66, R76, R29.reuse, R45 ;  /* 0x0000001d4c427223 */ /* 0x080fe2000000002d */
[----:B------:R-:W-:Y:S01]  /*0ea0*/  FFMA R80, R77, R29, R80 ;  /* 0x0000001d4d507223 */ /* 0x000fe20000000050 */
[C---:B------:R-:W-:Y:S01]  /*0eb0*/  FFMA R60, R29.reuse, R78, R60 ;  /* 0x0000004e1d3c7223 */ /* 0x040fe2000000003c */
[----:B------:R-:W-:Y:S01]  /*0ec0*/  FFMA R94, R29, R79, R94 ;  /* 0x0000004f1d5e7223 */ /* 0x000fe2000000005e */
[-C--:B------:R-:W-:Y:S01]  /*0ed0*/  FFMA R67, R56, R29.reuse, R64 ;  /* 0x0000001d38437223 */ /* 0x080fe20000000040 */
[----:B------:R-:W-:Y:S01]  /*0ee0*/  FFMA R28, R57, R29, R18 ;  /* 0x0000001d391c7223 */ /* 0x000fe20000000012 */
[C---:B------:R-:W-:Y:S01]  /*0ef0*/  FFMA R65, R29.reuse, R58, R65 ;  /* 0x0000003a1d417223 */ /* 0x040fe20000000041 */
[----:B------:R-:W-:Y:S01]  /*0f00*/  FFMA R26, R29, R59, R26 ;  /* 0x0000003b1d1a7223 */ /* 0x000fe2000000001a */
[----:B0-----:R-:W-:Y:S01]  /*0f10*/  FFMA R29, R52, R40, R20 ;  /* 0x00000028341d7223 */ /* 0x001fe20000000014 */
[C---:B------:R-:W-:Y:S01]  /*0f20*/  FFMA R68, R40.reuse, R53, R21 ;  /* 0x0000003528447223 */ /* 0x040fe20000000015 */
[C---:B------:R-:W-:Y:S01]  /*0f30*/  FFMA R64, R40.reuse, R54, R22 ;  /* 0x0000003628407223 */ /* 0x040fe20000000016 */
[C---:B------:R-:W-:Y:S01]  /*0f40*/  FFMA R44, R40.reuse, R55, R23 ;  /* 0x00000037282c7223 */ /* 0x040fe20000000017 */
[C---:B------:R-:W-:Y:S01]  /*0f50*/  FFMA R24, R40.reuse, R97, R13 ;  /* 0x0000006128187223 */ /* 0x040fe2000000000d */
[----:B------:R-:W0:Y:S01]  /*0f60*/  LDS.128 R20, [R3+0x400] ;  /* 0x0004000003147984 */ /* 0x000e220000000c00 */
[----:B------:R-:W-:Y:S01]  /*0f70*/  FFMA R13, R40, R98, R14 ;  /* 0x00000062280d7223 */ /* 0x000fe2000000000e */
[----:B------:R-:W-:Y:S01]  /*0f80*/  FFMA R110, R76, R41, R29 ;  /* 0x000000294c6e7223 */ /* 0x000fe2000000001d */
[----:B------:R-:W-:Y:S01]  /*0f90*/  FFMA R45, R96, R40, R12 ;  /* 0x00000028602d7223 */ /* 0x000fe2000000000c */
[----:B------:R-:W-:Y:S01]  /*0fa0*/  FFMA R18, R40, R99, R15 ;  /* 0x0000006328127223 */ /* 0x000fe2000000000f */
[----:B------:R-:W-:Y:S01]  /*0fb0*/  FFMA R29, R41, R58, R13 ;  /* 0x0000003a291d7223 */ /* 0x000fe2000000000d */
[----:B------:R-:W-:Y:S01]  /*0fc0*/  FFMA R68, R77, R41, R68 ;  /* 0x000000294d447223 */ /* 0x000fe20000000044 */
[C---:B------:R-:W-:Y:S01]  /*0fd0*/  FFMA R64, R41.reuse, R78, R64 ;  /* 0x0000004e29407223 */ /* 0x040fe20000000040 */
[----:B------:R-:W-:Y:S01]  /*0fe0*/  FFMA R44, R41, R79, R44 ;  /* 0x0000004f292c7223 */ /* 0x000fe2000000002c */
[----:B-1----:R-:W-:Y:S01]  /*0ff0*/  FFMA R13, R52, R88, R32 ;  /* 0x00000058340d7223 */ /* 0x002fe20000000020 */
[C---:B------:R-:W-:Y:S01]  /*1000*/  FFMA R15, R88.reuse, R54, R34 ;  /* 0x00000036580f7223 */ /* 0x040fe20000000022 */
[----:B------:R-:W-:Y:S01]  /*1010*/  FFMA R12, R88, R55, R35 ;  /* 0x00000037580c7223 */ /* 0x000fe20000000023 */
[----:B------:R-:W-:Y:S01]  /*1020*/  FFMA R45, R56, R41, R45 ;  /* 0x00000029382d7223 */ /* 0x000fe2000000002d */
[----:B------:R-:W-:Y:S01]  /*1030*/  FFMA R118, R76, R89, R13 ;  /* 0x000000594c767223 */ /* 0x000fe2000000000d */
[----:B------:R-:W-:Y:S01]  /*1040*/  FFMA R24, R57, R41, R24 ;  /* 0x0000002939187223 */ /* 0x000fe20000000018 */
[----:B------:R-:W-:Y:S01]  /*1050*/  FFMA R18, R41, R59, R18 ;  /* 0x0000003b29127223 */ /* 0x000fe20000000012 */
[----:B------:R-:W-:Y:S01]  /*1060*/  FFMA R32, R88, R53, R33 ;  /* 0x0000003558207223 */ /* 0x000fe20000000021 */
[----:B------:R-:W-:Y:S01]  /*1070*/  FFMA R33, R96, R88, R72 ;  /* 0x0000005860217223 */ /* 0x000fe20000000048 */
[C---:B------:R-:W-:Y:S01]  /*1080*/  FFMA R34, R88.reuse, R97, R73 ;  /* 0x0000006158227223 */ /* 0x040fe20000000049 */
[C---:B------:R-:W-:Y:S01]  /*1090*/  FFMA R41, R88.reuse, R98, R74 ;  /* 0x0000006258297223 */ /* 0x040fe2000000004a */
[----:B------:R-:W-:Y:S01]  /*10a0*/  FFMA R88, R88, R99, R75 ;  /* 0x0000006358587223 */ /* 0x000fe2000000004b */
[----:B------:R-:W-:Y:S01]  /*10b0*/  FFMA R35, R78, R89, R15 ;  /* 0x000000594e237223 */ /* 0x000fe2000000000f */
[----:B------:R-:W-:Y:S01]  /*10c0*/  FFMA R75, R89, R79, R12 ;  /* 0x0000004f594b7223 */ /* 0x000fe2000000000c */
[----:B--2---:R-:W-:Y:S01]  /*10d0*/  FFMA R13, R52, R36, R4 ;  /* 0x00000024340d7223 */ /* 0x004fe20000000004 */
[C---:B------:R-:W-:Y:S01]  /*10e0*/  FFMA R4, R36.reuse, R53, R5 ;  /* 0x0000003524047223 */ /* 0x040fe20000000005 */
[C---:B------:R-:W-:Y:S01]  /*10f0*/  FFMA R5, R36.reuse, R54, R6 ;  /* 0x0000003624057223 */ /* 0x040fe20000000006 */
[----:B------:R-:W-:Y:S01]  /*1100*/  FFMA R6, R36, R55, R7 ;  /* 0x0000003724067223 */ /* 0x000fe20000000007 */
[----:B------:R-:W-:Y:S01]  /*1110*/  FFMA R7, R76, R37, R13 ;  /* 0x000000254c077223 */ /* 0x000fe2000000000d */
[C---:B------:R-:W-:Y:S01]  /*1120*/  FFMA R32, R77.reuse, R89, R32 ;  /* 0x000000594d207223 */ /* 0x040fe20000000020 */
[----:B------:R-:W1:Y:S01]  /*1130*/  LDS.128 R12, [R3+0x480] ;  /* 0x00048000030c7984 */ /* 0x000e620000000c00 */
[-C--:B------:R-:W-:Y:S01]  /*1140*/  FFMA R5, R78, R37.reuse, R5 ;  /* 0x000000254e057223 */ /* 0x080fe20000000005 */
[----:B------:R-:W-:Y:S01]  /*1150*/  FFMA R77, R77, R37, R4 ;  /* 0x000000254d4d7223 */ /* 0x000fe20000000004 */
[----:B------:R-:W-:Y:S01]  /*1160*/  FFMA R79, R37, R79, R6 ;  /* 0x0000004f254f7223 */ /* 0x000fe20000000006 */
[----:B------:R-:W-:Y:S01]  /*1170*/  FFMA R55, R96, R36, R84 ;  /* 0x0000002460377223 */ /* 0x000fe20000000054 */
[C---:B------:R-:W-:Y:S01]  /*1180*/  FFMA R40, R36.reuse, R97, R85 ;  /* 0x0000006124287223 */ /* 0x040fe20000000055 */
[C---:B------:R-:W-:Y:S01]  /*1190*/  FFMA R53, R36.reuse, R98, R86 ;  /* 0x0000006224357223 */ /* 0x040fe20000000056 */
[----:B------:R-:W-:Y:S01]  /*11a0*/  FFMA R36, R36, R99, R87 ;  /* 0x0000006324247223 */ /* 0x000fe20000000057 */
[-C--:B------:R-:W-:Y:S01]  /*11b0*/  FFMA R73, R56, R89.reuse, R33 ;  /* 0x0000005938497223 */ /* 0x080fe20000000021 */
[----:B------:R-:W-:Y:S01]  /*11c0*/  FFMA R34, R57, R89, R34 ;  /* 0x0000005939227223 */ /* 0x000fe20000000022 */
[----:B------:R-:W-:Y:S01]  /*11d0*/  FFMA R33, R89, R59, R88 ;  /* 0x0000003b59217223 */ /* 0x000fe20000000058 */
[----:B0-----:R-:W-:Y:S01]  /*11e0*/  FFMA R76, R46, R21, R93 ;  /* 0x000000152e4c7223 */ /* 0x001fe2000000005d */
[----:B------:R-:W-:Y:S01]  /*11f0*/  FFMA R93, R22, R90, R35 ;  /* 0x0000005a165d7223 */ /* 0x000fe20000000023 */
[-C--:B------:R-:W-:Y:S01]  /*1200*/  FFMA R82, R20, R38.reuse, R7 ;  /* 0x0000002614527223 */ /* 0x080fe20000000007 */
[----:B------:R-:W-:Y:S01]  /*1210*/  FFMA R35, R22, R38, R5 ;  /* 0x0000002616237223 */ /* 0x000fe20000000005 */
[-C--:B------:R-:W-:Y:S01]  /*1220*/  FFMA R55, R56, R37.reuse, R55 ;  /* 0x0000002538377223 */ /* 0x080fe20000000037 */
[----:B------:R-:W0:Y:S01]  /*1230*/  LDS.128 R4, [R3+0x600] ;  /* 0x0006000003047984 */ /* 0x000e220000000c00 */
[-C--:B------:R-:W-:Y:S01]  /*1240*/  FFMA R57, R57, R37.reuse, R40 ;  /* 0x0000002539397223 */ /* 0x080fe20000000028 */
[C---:B------:R-:W-:Y:S01]  /*1250*/  FFMA R53, R58.reuse, R37, R53 ;  /* 0x000000253a357223 */ /* 0x040fe20000000035 */
[----:B------:R-:W-:Y:S01]  /*1260*/  FFMA R59, R37, R59, R36 ;  /* 0x0000003b253b7223 */ /* 0x000fe20000000024 */
[----:B------:R-:W-:Y:S01]  /*1270*/  FFMA R41, R58, R89, R41 ;  /* 0x000000593a297223 */ /* 0x000fe20000000029 */
[----:B------:R-:W-:Y:S01]  /*1280*/  FFMA R52, R42, R22, R64 ;  /* 0x000000162a347223 */ /* 0x000fe20000000040 */
[C---:B------:R-:W-:Y:S01]  /*1290*/  FFMA R40, R20.reuse, R70, R48 ;  /* 0x0000004614287223 */ /* 0x040fe20000000030 */
[-C--:B------:R-:W-:Y:S01]  /*12a0*/  FFMA R37, R20, R30.reuse, R66 ;  /* 0x0000001e14257223 */ /* 0x080fe20000000042 */
[C---:B------:R-:W-:Y:S01]  /*12b0*/  FFMA R80, R21.reuse, R30, R80 ;  /* 0x0000001e15507223 */ /* 0x040fe20000000050 */
[C---:B------:R-:W-:Y:S01]  /*12c0*/  FFMA R58, R30.reuse, R22, R60 ;  /* 0x000000161e3a7223 */ /* 0x040fe2000000003c */
[-C--:B------:R-:W-:Y:S01]  /*12d0*/  FFMA R94, R30, R23.reuse, R94 ;  /* 0x000000171e5e7223 */ /* 0x080fe2000000005e */
[-C--:B------:R-:W-:Y:S01]  /*12e0*/  FFMA R86, R42, R23.reuse, R44 ;  /* 0x000000172a567223 */ /* 0x080fe2000000002c */
[----:B------:R-:W-:Y:S01]  /*12f0*/  FFMA R66, R21, R38, R77 ;  /* 0x0000002615427223 */ /* 0x000fe2000000004d */
[----:B------:R-:W-:Y:S01]  /*1300*/  FFMA R56, R62, R22, R117 ;  /* 0x000000163e387223 */ /* 0x000fe20000000075 */
[-C--:B------:R-:W-:Y:S01]  /*1310*/  FFMA R48, R38, R23.reuse, R79 ;  /* 0x0000001726307223 */ /* 0x080fe2000000004f */
[C---:B------:R-:W-:Y:S01]  /*1320*/  FFMA R109, R20.reuse, R50, R109 ;  /* 0x00000032146d7223 */ /* 0x040fe2000000006d */
[C---:B------:R-:W-:Y:S01]  /*1330*/  FFMA R118, R20.reuse, R90, R118 ;  /* 0x0000005a14767223 */ /* 0x040fe20000000076 */
[C---:B------:R-:W-:Y:S01]  /*1340*/  FFMA R116, R20.reuse, R62, R119 ;  /* 0x0000003e14747223 */ /* 0x040fe20000000077 */
[C---:B------:R-:W-:Y:S01]  /*1350*/  FFMA R112, R20.reuse, R46, R112 ;  /* 0x0000002e14707223 */ /* 0x040fe20000000070 */
[----:B------:R-:W-:Y:S01]  /*1360*/  FFMA R110, R20, R42, R110 ;  /* 0x0000002a146e7223 */ /* 0x000fe2000000006e */
[CC--:B------:R-:W-:Y:S01]  /*1370*/  FFMA R54, R46.reuse, R22.reuse, R95 ;  /* 0x000000162e367223 */ /* 0x0c0fe2000000005f */
[----:B------:R-:W-:Y:S01]  /*1380*/  FFMA R20, R46, R23, R69 ;  /* 0x000000172e147223 */ /* 0x000fe20000000045 */
[----:B------:R-:W-:Y:S01]  /*1390*/  FFMA R72, R70, R22, R123 ;  /* 0x0000001646487223 */ /* 0x000fe2000000007b */
[----:B------:R-:W-:Y:S01]  /*13a0*/  FFMA R114, R62, R21, R115 ;  /* 0x000000153e727223 */ /* 0x000fe20000000073 */
[-C--:B-1----:R-:W-:Y:S01]  /*13b0*/  FFMA R99, R12, R30.reuse, R67 ;  /* 0x0000001e0c637223 */ /* 0x082fe20000000043 */
[C---:B------:R-:W-:Y:S01]  /*13c0*/  FFMA R88, R13.reuse, R30, R28 ;  /* 0x0000001e0d587223 */ /* 0x040fe2000000001c */
[C---:B------:R-:W-:Y:S01]  /*13d0*/  FFMA R64, R30.reuse, R14, R65 ;  /* 0x0000000e1e407223 */ /* 0x040fe20000000041 */
[-C--:B------:R-:W-:Y:S01]  /*13e0*/  FFMA R96, R30, R15.reuse, R26 ;  /* 0x0000000f1e607223 */ /* 0x080fe2000000001a */
[-C--:B------:R-:W-:Y:S01]  /*13f0*/  FFMA R67, R12, R38.reuse, R55 ;  /* 0x000000260c437223 */ /* 0x080fe20000000037 */
[-C--:B------:R-:W-:Y:S01]  /*1400*/  FFMA R44, R13, R38.reuse, R57 ;  /* 0x000000260d2c7223 */ /* 0x080fe20000000039 */
[----:B------:R-:W-:Y:S01]  /*1410*/  FFMA R65, R14, R38, R53 ;  /* 0x000000260e417223 */ /* 0x000fe20000000035 */
[----:B------:R-:W-:Y:S01]  /*1420*/  FFMA R30, R38, R15, R59 ;  /* 0x0000000f261e7223 */ /* 0x000fe2000000003b */
[----:B------:R-:W-:Y:S01]  /*1430*/  @!P0 IADD3 R38, PT, PT, R1, UR10, RZ ;  /* 0x0000000a01268c10 */ /* 0x000fe2000fffe0ff */
[----:B------:R-:W-:Y:S01]  /*1440*/  FFMA R69, R50, R14, R101 ;  /* 0x0000000e32457223 */ /* 0x000fe20000000065 */
[-C--:B------:R-:W-:Y:S01]  /*1450*/  FFMA R101, R12, R90.reuse, R73 ;  /* 0x0000005a0c657223 */ /* 0x080fe20000000049 */
[----:B------:R-:W-:Y:S01]  /*1460*/  FFMA R87, R14, R90, R41 ;  /* 0x0000005a0e577223 */ /* 0x000fe20000000029 */
[----:B------:R-:W-:Y:S01]  /*1470*/  FFMA R89, R70, R14, R61 ;  /* 0x0000000e46597223 */ /* 0x000fe2000000003d */
[----:B------:R-:W-:Y:S01]  /*1480*/  FFMA R106, R62, R23, R49 ;  /* 0x000000173e6a7223 */ /* 0x000fe20000000031 */
[----:B------:R-:W-:Y:S01]  /*1490*/  FFMA R61, R12, R62, R19 ;  /* 0x0000003e0c3d7223 */ /* 0x000fe20000000013 */
[----:B------:R-:W-:Y:S01]  /*14a0*/  FFMA R60, R62, R13, R17 ;  /* 0x0000000d3e3c7223 */ /* 0x000fe20000000011 */
[----:B0-----:R-:W-:Y:S01]  /*14b0*/  FFMA R123, R4, R31, R37 ;  /* 0x0000001f047b7223 */ /* 0x001fe20000000025 */
[-C--:B------:R-:W-:Y:S01]  /*14c0*/  FFMA R119, R31, R6.reuse, R58 ;  /* 0x000000061f777223 */ /* 0x080fe2000000003a */
[-C--:B------:R-:W-:Y:S01]  /*14d0*/  FFMA R73, R63, R6.reuse, R56 ;  /* 0x000000063f497223 */ /* 0x080fe20000000038 */
[-C--:B------:R-:W-:Y:S01]  /*14e0*/  FFMA R41, R47, R6.reuse, R54 ;  /* 0x000000062f297223 */ /* 0x080fe20000000036 */
[----:B------:R-:W-:Y:S01]  /*14f0*/  FFMA R37, R43, R6, R52 ;  /* 0x000000062b257223 */ /* 0x000fe20000000034 */
[----:B------:R-:W2:Y:S01]  /*1500*/  @!P0 LDL.128 R56, [R38] ;  /* 0x0000000026388983 */ /* 0x000ea20000100c00 */
[----:B------:R-:W-:Y:S01]  /*1510*/  FFMA R79, R62, R14, R11 ;  /* 0x0000000e3e4f7223 */ /* 0x000fe2000000000b */
[----:B------:R-:W-:Y:S01]  /*1520*/  FFMA R74, R50, R22, R111 ;  /* 0x00000016324a7223 */ /* 0x000fe2000000006f */
[----:B------:R-:W-:Y:S01]  /*1530*/  FFMA R62, R62, R15, R8 ;  /* 0x0000000f3e3e7223 */ /* 0x000fe20000000008 */
[----:B------:R0:W3:Y:S01]  /*1540*/  @!P0 LDL.128 R52, [R38+0x20] ;  /* 0x0000200026348983 */ /* 0x0000e20000100c00 */
[-C--:B------:R-:W-:Y:S01]  /*1550*/  FFMA R68, R21, R42.reuse, R68 ;  /* 0x0000002a15447223 */ /* 0x080fe20000000044 */
[-C--:B------:R-:W-:Y:S01]  /*1560*/  FFMA R115, R12, R42.reuse, R45 ;  /* 0x0000002a0c737223 */ /* 0x080fe2000000002d */
[C---:B------:R-:W-:Y:S01]  /*1570*/  FFMA R22, R13.reuse, R42, R24 ;  /* 0x0000002a0d167223 */ /* 0x040fe20000000018 */
[----:B------:R-:W-:Y:S01]  /*1580*/  FFMA R8, R42, R14, R29 ;  /* 0x0000000e2a087223 */ /* 0x000fe2000000001d */
[----:B------:R-:W-:Y:S01]  /*1590*/  FFMA R107, R12, R50, R107 ;  /* 0x000000320c6b7223 */ /* 0x000fe2000000006b */
[C---:B------:R-:W-:Y:S01]  /*15a0*/  FFMA R104, R50.reuse, R13, R103 ;  /* 0x0000000d32687223 */ /* 0x040fe20000000067 */
[----:B------:R-:W-:Y:S01]  /*15b0*/  FFMA R102, R50, R15, R102 ;  /* 0x0000000f32667223 */ /* 0x000fe20000000066 */
[----:B------:R-:W-:Y:S01]  /*15c0*/  FFMA R81, R12, R70, R81 ;  /* 0x000000460c517223 */ /* 0x000fe20000000051 */
[C---:B------:R-:W-:Y:S01]  /*15d0*/  FFMA R100, R70.reuse, R13, R83 ;  /* 0x0000000d46647223 */ /* 0x040fe20000000053 */
[-C--:B------:R-:W-:Y:S01]  /*15e0*/  FFMA R98, R70, R15.reuse, R16 ;  /* 0x0000000f46627223 */ /* 0x080fe20000000010 */
[----:B------:R-:W-:Y:S01]  /*15f0*/  FFMA R34, R13, R90, R34 ;  /* 0x0000005a0d227223 */ /* 0x000fe20000000022 */
[----:B------:R-:W-:Y:S01]  /*1600*/  FFMA R92, R90, R15, R33 ;  /* 0x0000000f5a5c7223 */ /* 0x000fe20000000021 */
[----:B------:R-:W-:Y:S01]  /*1610*/  FFMA R77, R12, R46, R27 ;  /* 0x0000002e0c4d7223 */ /* 0x000fe2000000001b */
[C---:B------:R-:W-:Y:S01]  /*1620*/  FFMA R36, R46.reuse, R13, R25 ;  /* 0x0000000d2e247223 */ /* 0x040fe20000000019 */
[C---:B------:R-:W-:Y:S01]  /*1630*/  FFMA R125, R46.reuse, R14, R125 ;  /* 0x0000000e2e7d7223 */ /* 0x040fe2000000007d */
[-C--:B------:R-:W-:Y:S01]  /*1640*/  FFMA R84, R46, R15.reuse, R10 ;  /* 0x0000000f2e547223 */ /* 0x080fe2000000000a */
[----:B------:R-:W-:Y:S01]  /*1650*/  FFMA R42, R42, R15, R18 ;  /* 0x0000000f2a2a7223 */ /* 0x000fe20000000012 */
[----:B------:R-:W-:Y:S01]  /*1660*/  FFMA R78, R21, R90, R32 ;  /* 0x0000005a154e7223 */ /* 0x000fe20000000020 */
[----:B------:R-:W1:Y:S01]  /*1670*/  LDS.128 R12, [R3+0x680] ;  /* 0x00068000030c7984 */ /* 0x000e620000000c00 */
[-C--:B------:R-:W-:Y:S01]  /*1680*/  FFMA R122, R50, R21.reuse, R113 ;  /* 0x00000015327a7223 */ /* 0x080fe20000000071 */
[----:B------:R-:W-:Y:S01]  /*1690*/  FFMA R120, R70, R21, R120 ;  /* 0x0000001546787223 */ /* 0x000fe20000000078 */
[-C--:B------:R-:W-:Y:S01]  /*16a0*/  FFMA R108, R50, R23.reuse, R105 ;  /* 0x00000017326c7223 */ /* 0x080fe20000000069 */
[-C--:B------:R-:W-:Y:S01]  /*16b0*/  FFMA R124, R70, R23.reuse, R121 ;  /* 0x00000017467c7223 */ /* 0x080fe20000000079 */
[----:B------:R-:W-:Y:S01]  /*16c0*/  FFMA R32, R90, R23, R75 ;  /* 0x000000175a207223 */ /* 0x000fe2000000004b */
[C---:B------:R-:W-:Y:S01]  /*16d0*/  FFMA R29, R4.reuse, R51, R109 ;  /* 0x00000033041d7223 */ /* 0x040fe2000000006d */
[C---:B------:R-:W-:Y:S01]  /*16e0*/  FFMA R40, R4.reuse, R71, R40 ;  /* 0x0000004704287223 */ /* 0x040fe20000000028 */
[C---:B------:R-:W-:Y:S01]  /*16f0*/  FFMA R97, R4.reuse, R91, R118 ;  /* 0x0000005b04617223 */ /* 0x040fe20000000076 */
[C---:B------:R-:W-:Y:S01]  /*1700*/  FFMA R21, R4.reuse, R63, R116 ;  /* 0x0000003f04157223 */ /* 0x040fe20000000074 */
[C---:B------:R-:W-:Y:S01]  /*1710*/  FFMA R11, R4.reuse, R47, R112 ;  /* 0x0000002f040b7223 */ /* 0x040fe20000000070 */
        /* <DEDUP_REMOVED lines=15> */
[-C--:B------:R-:W-:Y:S01]  /*1810*/  FFMA R124, R71, R7.reuse, R124 ;  /* 0x00000007477c7223 */ /* 0x080fe2000000007c */
[-C--:B------:R-:W-:Y:S01]  /*1820*/  FFMA R94, R31, R7.reuse, R94 ;  /* 0x000000071f5e7223 */ /* 0x080fe2000000005e */
[-C--:B------:R-:W-:Y:S01]  /*1830*/  FFMA R32, R91, R7.reuse, R32 ;  /* 0x000000075b207223 */ /* 0x080fe20000000020 */
[-C--:B------:R-:W-:Y:S01]  /*1840*/  FFMA R106, R63, R7.reuse, R106 ;  /* 0x000000073f6a7223 */ /* 0x080fe2000000006a */
[-C--:B------:R-:W-:Y:S01]  /*1850*/  FFMA R20, R47, R7.reuse, R20 ;  /* 0x000000072f147223 */ /* 0x080fe20000000014 */
[-C--:B------:R-:W-:Y:S01]  /*1860*/  FFMA R86, R43, R7.reuse, R86 ;  /* 0x000000072b567223 */ /* 0x080fe20000000056 */
[----:B------:R-:W-:Y:S01]  /*1870*/  FFMA R28, R39, R7, R48 ;  /* 0x00000007271c7223 */ /* 0x000fe20000000030 */
[----:B------:R-:W-:Y:S01]  /*1880*/  LDS.128 R16, [R9+UR21+0x10] ;  /* 0x0000101509107984 */ /* 0x000fe20008000c00 */
[----:B------:R-:W-:Y:S01]  /*1890*/  @!UP1 USHF.L.U32 UR12, UR5, 0xc, URZ ;  /* 0x0000000c050c9899 */ /* 0x000fe200080006ff */
[----:B------:R-:W4:Y:S02]  /*18a0*/  @!UP1 LDCU UR10, c[0x0][0x398] ;  /* 0x00007300ff0a97ac */ /* 0x000f240008000800 */
[----:B------:R-:W5:Y:S01]  /*18b0*/  LDS.128 R24, [R3+0x880] ;  /* 0x0008800003187984 */ /* 0x000f620000000c00 */
[C---:B-1----:R-:W-:Y:S01]  /*18c0*/  FFMA R107, R12.reuse, R51, R107 ;  /* 0x000000330c6b7223 */ /* 0x042fe2000000006b */
[C---:B------:R-:W-:Y:S01]  /*18d0*/  FFMA R104, R51.reuse, R13, R104 ;  /* 0x0000000d33687223 */ /* 0x040fe20000000068 */
[CC--:B------:R-:W-:Y:S01]  /*18e0*/  FFMA R69, R51.reuse, R14.reuse, R69 ;  /* 0x0000000e33457223 */ /* 0x0c0fe20000000045 */
[----:B------:R-:W-:Y:S01]  /*18f0*/  FFMA R102, R51, R15, R102 ;  /* 0x0000000f33667223 */ /* 0x000fe20000000066 */
[----:B------:R-:W1:Y:S04]  /*1900*/  LDS.128 R4, [R3+0x800] ;  /* 0x0008000003047984 */ /* 0x000e680000000c00 */
[----:B------:R-:W4:Y:S01]  /*1910*/  LDS.128 R48, [R9+UR21+0x210] ;  /* 0x0002101509307984 */ /* 0x000f220008000c00 */
[C---:B------:R-:W-:Y:S01]  /*1920*/  FFMA R10, R12.reuse, R71, R81 ;  /* 0x000000470c0a7223 */ /* 0x040fe20000000051 */
[C---:B------:R-:W-:Y:S01]  /*1930*/  FFMA R85, R12.reuse, R63, R61 ;  /* 0x0000003f0c557223 */ /* 0x040fe2000000003d */
[C---:B------:R-:W-:Y:S01]  /*1940*/  FFMA R90, R63.reuse, R13, R60 ;  /* 0x0000000d3f5a7223 */ /* 0x040fe2000000003c */
[CC--:B------:R-:W-:Y:S01]  /*1950*/  FFMA R79, R63.reuse, R14.reuse, R79 ;  /* 0x0000000e3f4f7223 */ /* 0x0c0fe2000000004f */
[----:B------:R-:W-:Y:S01]  /*1960*/  FFMA R72, R63, R15, R62 ;  /* 0x0000000f3f487223 */ /* 0x000fe2000000003e */
[C---:B0-----:R-:W-:Y:S01]  /*1970*/  FFMA R38, R12.reuse, R47, R77 ;  /* 0x0000002f0c267223 */ /* 0x041fe2000000004d */
[C---:B------:R-:W-:Y:S01]  /*1980*/  FFMA R36, R47.reuse, R13, R36 ;  /* 0x0000000d2f247223 */ /* 0x040fe20000000024 */
[CC--:B------:R-:W-:Y:S01]  /*1990*/  FFMA R125, R47.reuse, R14.reuse, R125 ;  /* 0x0000000e2f7d7223 */ /* 0x0c0fe2000000007d */
[----:B------:R-:W-:Y:S01]  /*19a0*/  FFMA R84, R47, R15, R84 ;  /* 0x0000000f2f547223 */ /* 0x000fe20000000054 */
[CC--:B------:R-:W-:Y:S01]  /*19b0*/  FFMA R99, R12.reuse, R31.reuse, R99 ;  /* 0x0000001f0c637223 */ /* 0x0c0fe20000000063 */
[----:B------:R-:W-:Y:S01]  /*19c0*/  FFMA R88, R13, R31, R88 ;  /* 0x0000001f0d587223 */ /* 0x000fe20000000058 */
[CC--:B------:R-:W-:Y:S01]  /*19d0*/  FFMA R117, R31.reuse, R14.reuse, R64 ;  /* 0x0000000e1f757223 */ /* 0x0c0fe20000000040 */
[----:B------:R-:W-:Y:S01]  /*19e0*/  FFMA R96, R31, R15, R96 ;  /* 0x0000000f1f607223 */ /* 0x000fe20000000060 */
[----:B------:R-:W0:Y:S01]  /*19f0*/  LDS.128 R80, [R9+UR21+0x30] ;  /* 0x0000301509507984 */ /* 0x000e220008000c00 */
[CC--:B------:R-:W-:Y:S01]  /*1a00*/  FFMA R115, R12.reuse, R43.reuse, R115 ;  /* 0x0000002b0c737223 */ /* 0x0c0fe20000000073 */
[----:B------:R-:W-:Y:S01]  /*1a10*/  FFMA R113, R13, R43, R22 ;  /* 0x0000002b0d717223 */ /* 0x000fe20000000016 */
[CC--:B------:R-:W-:Y:S01]  /*1a20*/  FFMA R111, R43.reuse, R14.reuse, R8 ;  /* 0x0000000e2b6f7223 */ /* 0x0c0fe20000000008 */
[----:B------:R-:W0:Y:S01]  /*1a30*/  LDS.128 R60, [R9+UR21+0x230] ;  /* 0x00023015093c7984 */ /* 0x000e220008000c00 */
[----:B------:R-:W-:Y:S01]  /*1a40*/  FFMA R47, R43, R15, R42 ;  /* 0x0000000f2b2f7223 */ /* 0x000fe2000000002a */
[-C--:B------:R-:W-:Y:S01]  /*1a50*/  FFMA R43, R12, R39.reuse, R67 ;  /* 0x000000270c2b7223 */ /* 0x080fe20000000043 */
[----:B------:R-:W-:Y:S01]  /*1a60*/  FFMA R31, R14, R39, R65 ;  /* 0x000000270e1f7223 */ /* 0x000fe20000000041 */
[-C--:B------:R-:W-:Y:S01]  /*1a70*/  FFMA R101, R12, R91.reuse, R101 ;  /* 0x0000005b0c657223 */ /* 0x080fe20000000065 */
[----:B------:R-:W0:Y:S01]  /*1a80*/  LDS.128 R64, [R9+UR21+0x50] ;  /* 0x0000501509407984 */ /* 0x000e220008000c00 */
[-C--:B------:R-:W-:Y:S01]  /*1a90*/  FFMA R34, R13, R91.reuse, R34 ;  /* 0x0000005b0d227223 */ /* 0x080fe20000000022 */
[----:B------:R-:W-:Y:S01]  /*1aa0*/  FFMA R87, R14, R91, R87 ;  /* 0x0000005b0e577223 */ /* 0x000fe20000000057 */
[----:B------:R-:W-:Y:S01]  /*1ab0*/  FFMA R92, R91, R15, R92 ;  /* 0x0000000f5b5c7223 */ /* 0x000fe2000000005c */
[C---:B------:R-:W-:Y:S01]  /*1ac0*/  FFMA R100, R71.reuse, R13, R100 ;  /* 0x0000000d47647223 */ /* 0x040fe20000000064 */
[C---:B------:R-:W-:Y:S01]  /*1ad0*/  FFMA R89, R71.reuse, R14, R89 ;  /* 0x0000000e47597223 */ /* 0x040fe20000000059 */
[----:B------:R-:W-:Y:S01]  /*1ae0*/  FFMA R98, R71, R15, R98 ;  /* 0x0000000f47627223 */ /* 0x000fe20000000062 */
[----:B-----5:R-:W-:-:S02]  /*1af0*/  FFMA R91, R16, R26, R69 ;  /* 0x0000001a105b7223 */ /* 0x020fc40000000045 */
[----:B------:R-:W5:Y:S01]  /*1b00*/  LDS.128 R68, [R9+UR21+0x250] ;  /* 0x0002501509447984 */ /* 0x000f620008000c00 */
[----:B-1----:R-:W-:Y:S01]  /*1b10*/  FFMA R46, R16, R6, R75 ;  /* 0x00000006102e7223 */ /* 0x002fe2000000004b */
[C---:B----4-:R-:W-:Y:S01]  /*1b20*/  FFMA R116, R48.reuse, R4, R21 ;  /* 0x0000000430747223 */ /* 0x050fe20000000015 */
[C---:B------:R-:W-:Y:S01]  /*1b30*/  FFMA R8, R48.reuse, R6, R73 ;  /* 0x0000000630087223 */ /* 0x040fe20000000049 */
[C---:B------:R-:W-:Y:S01]  /*1b40*/  FFMA R22, R48.reuse, R27, R72 ;  /* 0x0000001b30167223 */ /* 0x040fe20000000048 */
[----:B------:R-:W-:Y:S01]  /*1b50*/  FFMA R21, R48, R26, R79 ;  /* 0x0000001a30157223 */ /* 0x000fe2000000004f */
[----:B------:R-:W1:Y:S04]  /*1b60*/  LDS.128 R72, [R9+UR21+0x70] ;  /* 0x0000701509487984 */ /* 0x000e680008000c00 */
[----:B------:R4:W1:Y:S01]  /*1b70*/  LDS.128 R76, [R9+UR21+0x270] ;  /* 0x00027015094c7984 */ /* 0x0008620008000c00 */
[----:B------:R-:W-:Y:S01]  /*1b80*/  FFMA R44, R13, R39, R44 ;  /* 0x000000270d2c7223 */ /* 0x000fe2000000002c */
[----:B------:R-:W-:-:S02]  /*1b90*/  FFMA R30, R39, R15, R30 ;  /* 0x0000000f271e7223 */ /* 0x000fc4000000001e */
[----:B------:R-:W1:Y:S01]  /*1ba0*/  LDS.128 R12, [R3+0xa00] ;  /* 0x000a0000030c7984 */ /* 0x000e620000000c00 */
[----:B0-----:R-:W-:Y:S01]  /*1bb0*/  FFMA R42, R80, R6, R103 ;  /* 0x00000006502a7223 */ /* 0x001fe20000000067 */
[-C--:B------:R-:W-:Y:S01]  /*1bc0*/  FFMA R40, R4, R80.reuse, R40 ;  /* 0x0000005004287223 */ /* 0x080fe20000000028 */
[C---:B------:R-:W-:Y:S01]  /*1bd0*/  FFMA R120, R80.reuse, R5, R120 ;  /* 0x0000000550787223 */ /* 0x040fe20000000078 */
        /* <DEDUP_REMOVED lines=8> */
[----:B------:R-:W-:Y:S01]  /*1c60*/  FFMA R38, R64, R6, R119 ;  /* 0x0000000640267223 */ /* 0x000fe20000000077 */
[----:B------:R-:W-:Y:S01]  /*1c70*/  FFMA R20, R60, R25, R36 ;  /* 0x000000193c147223 */ /* 0x000fe20000000024 */
[----:B------:R-:W-:Y:S01]  /*1c80*/  FFMA R119, R64, R7, R94 ;  /* 0x0000000740777223 */ /* 0x000fe2000000005e */
[-C--:B------:R-:W-:Y:S01]  /*1c90*/  FFMA R36, R4, R64.reuse, R123 ;  /* 0x0000004004247223 */ /* 0x080fe2000000007b */
[----:B------:R-:W-:Y:S01]  /*1ca0*/  FFMA R118, R64, R5, R121 ;  /* 0x0000000540767223 */ /* 0x000fe20000000079 */
[----:B------:R-:W-:Y:S01]  /*1cb0*/  FFMA R99, R24, R64, R99 ;  /* 0x0000004018637223 */ /* 0x000fe20000000063 */
[C---:B------:R-:W-:Y:S01]  /*1cc0*/  FFMA R88, R64.reuse, R25, R88 ;  /* 0x0000001940587223 */ /* 0x040fe20000000058 */
[C---:B------:R-:W-:Y:S01]  /*1cd0*/  FFMA R94, R64.reuse, R26, R117 ;  /* 0x0000001a405e7223 */ /* 0x040fe20000000075 */
[----:B------:R-:W-:Y:S01]  /*1ce0*/  FFMA R96, R64, R27, R96 ;  /* 0x0000001b40607223 */ /* 0x000fe20000000060 */
[C---:B------:R-:W-:Y:S01]  /*1cf0*/  FFMA R29, R16.reuse, R4, R29 ;  /* 0x00000004101d7223 */ /* 0x040fe2000000001d */
[C---:B------:R-:W-:Y:S01]  /*1d00*/  FFMA R122, R16.reuse, R5, R122 ;  /* 0x00000005107a7223 */ /* 0x040fe2000000007a */
[C---:B------:R-:W-:Y:S01]  /*1d10*/  FFMA R108, R16.reuse, R7, R108 ;  /* 0x00000007106c7223 */ /* 0x040fe2000000006c */
[C---:B------:R-:W-:Y:S01]  /*1d20*/  FFMA R107, R16.reuse, R24, R107 ;  /* 0x00000018106b7223 */ /* 0x040fe2000000006b */
[C---:B------:R-:W-:Y:S01]  /*1d30*/  FFMA R104, R16.reuse, R25, R104 ;  /* 0x0000001910687223 */ /* 0x040fe20000000068 */
[----:B------:R-:W-:Y:S01]  /*1d40*/  FFMA R102, R16, R27, R102 ;  /* 0x0000001b10667223 */ /* 0x000fe20000000066 */
[----:B------:R-:W-:Y:S01]  /*1d50*/  FFMA R10, R60, R6, R41 ;  /* 0x000000063c0a7223 */ /* 0x000fe20000000029 */
[----:B-----5:R-:W-:Y:S01]  /*1d60*/  FFMA R64, R68, R7, R86 ;  /* 0x0000000744407223 */ /* 0x020fe20000000056 */
[C---:B------:R-:W-:Y:S01]  /*1d70*/  FFMA R114, R48.reuse, R5, R114 ;  /* 0x0000000530727223 */ /* 0x040fe20000000072 */
[C---:B------:R-:W-:Y:S01]  /*1d80*/  FFMA R106, R48.reuse, R7, R106 ;  /* 0x00000007306a7223 */ /* 0x040fe2000000006a */
[C---:B------:R-:W-:Y:S01]  /*1d90*/  FFMA R85, R48.reuse, R24, R85 ;  /* 0x0000001830557223 */ /* 0x040fe20000000055 */
[----:B------:R-:W-:Y:S01]  /*1da0*/  FFMA R90, R48, R25, R90 ;  /* 0x00000019305a7223 */ /* 0x000fe2000000005a */
[----:B------:R-:W-:Y:S01]  /*1db0*/  FFMA R11, R4, R60, R11 ;  /* 0x0000003c040b7223 */ /* 0x000fe2000000000b */
[C---:B------:R-:W-:Y:S01]  /*1dc0*/  FFMA R41, R60.reuse, R26, R125 ;  /* 0x0000001a3c297223 */ /* 0x040fe2000000007d */
[-C--:B------:R-:W-:Y:S01]  /*1dd0*/  FFMA R84, R60, R27.reuse, R84 ;  /* 0x0000001b3c547223 */ /* 0x080fe20000000054 */
[----:B------:R-:W-:Y:S01]  /*1de0*/  FFMA R39, R4, R68, R109 ;  /* 0x0000004404277223 */ /* 0x000fe2000000006d */
[C---:B----4-:R-:W-:Y:S01]  /*1df0*/  FFMA R9, R68.reuse, R6, R37 ;  /* 0x0000000644097223 */ /* 0x050fe20000000025 */
[----:B------:R-:W-:Y:S01]  /*1e00*/  FFMA R86, R68, R27, R47 ;  /* 0x0000001b44567223 */ /* 0x000fe2000000002f */
[----:B-1----:R-:W-:Y:S01]  /*1e10*/  FFMA R16, R4, R72, R97 ;  /* 0x0000004804107223 */ /* 0x002fe20000000061 */
[----:B------:R-:W-:Y:S01]  /*1e20*/  FFMA R110, R68, R5, R105 ;  /* 0x00000005446e7223 */ /* 0x000fe20000000069 */
[----:B------:R-:W-:Y:S01]  /*1e30*/  FFMA R37, R24, R68, R115 ;  /* 0x0000004418257223 */ /* 0x000fe20000000073 */
[C---:B------:R-:W-:Y:S01]  /*1e40*/  FFMA R48, R68.reuse, R25, R113 ;  /* 0x0000001944307223 */ /* 0x040fe20000000071 */
[----:B------:R-:W-:Y:S01]  /*1e50*/  FFMA R60, R68, R26, R111 ;  /* 0x0000001a443c7223 */ /* 0x000fe2000000006f */
[----:B------:R-:W-:Y:S01]  /*1e60*/  FFMA R47, R72, R5, R95 ;  /* 0x00000005482f7223 */ /* 0x000fe2000000005f */
[----:B------:R-:W-:Y:S01]  /*1e70*/  FFMA R4, R4, R76, R23 ;  /* 0x0000004c04047223 */ /* 0x000fe20000000017 */
[C---:B------:R-:W-:Y:S01]  /*1e80*/  FFMA R117, R72.reuse, R7, R32 ;  /* 0x0000000748757223 */ /* 0x040fe20000000020 */
[----:B------:R-:W-:Y:S01]  /*1e90*/  FFMA R68, R72, R25, R34 ;  /* 0x0000001948447223 */ /* 0x000fe20000000022 */
[C---:B------:R-:W-:Y:S01]  /*1ea0*/  FFMA R5, R76.reuse, R5, R33 ;  /* 0x000000054c057223 */ /* 0x040fe20000000021 */
[----:B------:R-:W-:-:S02]  /*1eb0*/  FFMA R23, R76, R6, R35 ;  /* 0x000000064c177223 */ /* 0x000fc40000000023 */
[----:B------:R-:W0:Y:S01]  /*1ec0*/  LDS.128 R32, [R3+0xa80] ;  /* 0x000a800003207984 */ /* 0x000e220000000c00 */
[----:B------:R-:W-:Y:S01]  /*1ed0*/  FFMA R93, R72, R6, R93 ;  /* 0x00000006485d7223 */ /* 0x000fe2000000005d */
[----:B------:R-:W-:Y:S01]  /*1ee0*/  FFMA R6, R12, R77, R4 ;  /* 0x0000004d0c067223 */ /* 0x000fe20000000004 */
[----:B------:R-:W-:Y:S01]  /*1ef0*/  FFMA R95, R24, R72, R101 ;  /* 0x00000048185f7223 */ /* 0x000fe20000000065 */
[C---:B------:R-:W-:Y:S01]  /*1f00*/  FFMA R87, R72.reuse, R26, R87 ;  /* 0x0000001a48577223 */ /* 0x040fe20000000057 */
[----:B------:R-:W-:Y:S01]  /*1f10*/  FFMA R92, R72, R27, R92 ;  /* 0x0000001b485c7223 */ /* 0x000fe2000000005c */
[C---:B------:R-:W-:Y:S01]  /*1f20*/  FFMA R4, R13.reuse, R69, R110 ;  /* 0x000000450d047223 */ /* 0x040fe2000000006e */
[----:B------:R-:W-:Y:S01]  /*1f30*/  FFMA R109, R76, R7, R28 ;  /* 0x000000074c6d7223 */ /* 0x000fe2000000001c */
[----:B------:R-:W-:Y:S01]  /*1f40*/  FFMA R72, R24, R76, R43 ;  /* 0x0000004c18487223 */ /* 0x000fe2000000002b */
[----:B------:R-:W-:Y:S01]  /*1f50*/  FFMA R110, R13, R77, R5 ;  /* 0x0000004d0d6e7223 */ /* 0x000fe20000000005 */
[----:B------:R-:W-:Y:S01]  /*1f60*/  FFMA R24, R12, R61, R11 ;  /* 0x0000003d0c187223 */ /* 0x000fe2000000000b */
[-C--:B------:R-:W-:Y:S01]  /*1f70*/  FFMA R125, R49, R14.reuse, R8 ;  /* 0x0000000e317d7223 */ /* 0x080fe20000000008 */
[-C--:B------:R-:W-:Y:S01]  /*1f80*/  FFMA R7, R61, R14.reuse, R10 ;  /* 0x0000000e3d077223 */ /* 0x080fe2000000000a */
[----:B------:R-:W-:-:S02]  /*1f90*/  FFMA R5, R69, R14, R9 ;  /* 0x0000000e45057223 */ /* 0x000fc40000000009 */
[----:B------:R-:W1:Y:S01]  /*1fa0*/  LDS.128 R8, [R3+0xc00] ;  /* 0x000c000003087984 */ /* 0x000e620000000c00 */
[----:B------:R-:W-:Y:S01]  /*1fb0*/  FFMA R44, R76, R25, R44 ;  /* 0x000000194c2c7223 */ /* 0x000fe2000000002c */
[----:B------:R-:W-:Y:S01]  /*1fc0*/  FFMA R28, R12, R49, R116 ;  /* 0x000000310c1c7223 */ /* 0x000fe20000000074 */
[----:B------:R-:W-:Y:S01]  /*1fd0*/  FFMA R30, R76, R27, R30 ;  /* 0x0000001b4c1e7223 */ /* 0x000fe2000000001e */
        /* <DEDUP_REMOVED lines=11> */
[----:B------:R-:W-:Y:S01]  /*2090*/  FFMA R27, R14, R77, R23 ;  /* 0x0000004d0e1b7223 */ /* 0x000fe20000000017 */
[C---:B0-----:R-:W-:Y:S01]  /*20a0*/  FFMA R13, R49.reuse, R34, R21 ;  /* 0x00000022310d7223 */ /* 0x041fe20000000015 */
[----:B------:R-:W-:Y:S01]  /*20b0*/  FFMA R12, R49, R35, R22 ;  /* 0x00000023310c7223 */ /* 0x000fe20000000016 */
[----:B------:R-:W-:-:S02]  /*20c0*/  FFMA R43, R61, R33, R20 ;  /* 0x000000213d2b7223 */ /* 0x000fc40000000014 */
[----:B------:R-:W0:Y:S01]  /*20d0*/  LDS.128 R20, [R3+0xc80] ;  /* 0x000c800003147984 */ /* 0x000e220000000c00 */
        /* <DEDUP_REMOVED lines=9> */
[-C--:B------:R-:W-:Y:S01]  /*2170*/  FFMA R105, R17, R33.reuse, R104 ;  /* 0x0000002111697223 */ /* 0x080fe20000000068 */
[----:B------:R-:W-:Y:S01]  /*2180*/  FFMA R101, R81, R33, R100 ;  /* 0x0000002151657223 */ /* 0x000fe20000000064 */
[C---:B------:R-:W-:Y:S01]  /*2190*/  FFMA R88, R33.reuse, R65, R88 ;  /* 0x0000004121587223 */ /* 0x040fe20000000058 */
[----:B------:R-:W-:Y:S01]  /*21a0*/  FFMA R68, R33, R73, R68 ;  /* 0x0000004921447223 */ /* 0x000fe20000000044 */
[----:B------:R-:W-:Y:S01]  /*21b0*/  FFMA R47, R49, R33, R90 ;  /* 0x00000021312f7223 */ /* 0x000fe2000000005a */
[-C--:B------:R-:W-:Y:S01]  /*21c0*/  FFMA R15, R32, R69.reuse, R37 ;  /* 0x00000045200f7223 */ /* 0x080fe20000000025 */
[C---:B------:R-:W-:Y:S01]  /*21d0*/  FFMA R48, R33.reuse, R69, R48 ;  /* 0x0000004521307223 */ /* 0x040fe20000000030 */
[----:B------:R-:W-:Y:S01]  /*21e0*/  FFMA R44, R33, R77, R44 ;  /* 0x0000004d212c7223 */ /* 0x000fe2000000002c */
[-C--:B------:R-:W-:Y:S01]  /*21f0*/  FFMA R91, R17, R34.reuse, R91 ;  /* 0x00000022115b7223 */ /* 0x080fe2000000005b */
[-C--:B------:R-:W-:Y:S01]  /*2200*/  FFMA R89, R81, R34.reuse, R89 ;  /* 0x0000002251597223 */ /* 0x080fe20000000059 */
[-C--:B------:R-:W-:Y:S01]  /*2210*/  FFMA R97, R65, R34.reuse, R94 ;  /* 0x0000002241617223 */ /* 0x080fe2000000005e */
[C---:B------:R-:W-:Y:S01]  /*2220*/  FFMA R87, R34.reuse, R73, R87 ;  /* 0x0000004922577223 */ /* 0x040fe20000000057 */
[-C--:B------:R-:W-:Y:S01]  /*2230*/  FFMA R41, R61, R34.reuse, R41 ;  /* 0x000000223d297223 */ /* 0x080fe20000000029 */
[----:B------:R-:W-:Y:S01]  /*2240*/  FFMA R37, R69, R34, R60 ;  /* 0x0000002245257223 */ /* 0x000fe2000000003c */
[----:B------:R-:W-:Y:S01]  /*2250*/  FFMA R33, R34, R77, R26 ;  /* 0x0000004d22217223 */ /* 0x000fe2000000001a */
[----:B-1----:R-:W-:Y:S01]  /*2260*/  FFMA R124, R8, R70, R25 ;  /* 0x00000046087c7223 */ /* 0x002fe20000000019 */
[----:B------:R-:W-:Y:S01]  /*2270*/  FFMA R85, R32, R49, R85 ;  /* 0x0000003120557223 */ /* 0x000fe20000000055 */
[----:B------:R-:W-:Y:S01]  /*2280*/  FFMA R84, R61, R35, R84 ;  /* 0x000000233d547223 */ /* 0x000fe20000000054 */
[----:B------:R-:W-:Y:S01]  /*2290*/  FFMA R25, R8, R78, R6 ;  /* 0x0000004e08197223 */ /* 0x000fe20000000006 */
[----:B------:R-:W-:Y:S01]  /*22a0*/  FFMA R34, R9, R70, R4 ;  /* 0x0000004609227223 */ /* 0x000fe20000000004 */
[-C--:B------:R-:W-:Y:S01]  /*22b0*/  FFMA R26, R62, R10.reuse, R7 ;  /* 0x0000000a3e1a7223 */ /* 0x080fe20000000007 */
[----:B------:R-:W-:-:S02]  /*22c0*/  FFMA R108, R70, R10, R5 ;  /* 0x0000000a466c7223 */ /* 0x000fc40000000005 */
[----:B------:R-:W1:Y:S01]  /*22d0*/  LDS.128 R4, [R3+0xe00] ;  /* 0x000e000003047984 */ /* 0x000e620000000c00 */
[C---:B------:R-:W-:Y:S01]  /*22e0*/  FFMA R107, R32.reuse, R17, R107 ;  /* 0x00000011206b7223 */ /* 0x040fe2000000006b */
[C---:B------:R-:W-:Y:S01]  /*22f0*/  FFMA R103, R32.reuse, R81, R103 ;  /* 0x0000005120677223 */ /* 0x040fe20000000067 */
[C---:B------:R-:W-:Y:S01]  /*2300*/  FFMA R99, R32.reuse, R65, R99 ;  /* 0x0000004120637223 */ /* 0x040fe20000000063 */
        /* <DEDUP_REMOVED lines=8> */
[C---:B------:R-:W-:Y:S01]  /*2390*/  FFMA R28, R8.reuse, R50, R28 ;  /* 0x00000032081c7223 */ /* 0x040fe2000000001c */
[----:B------:R-:W-:Y:S01]  /*23a0*/  FFMA R24, R8, R62, R24 ;  /* 0x0000003e08187223 */ /* 0x000fe20000000018 */
[----:B0-----:R-:W-:Y:S01]  /*23b0*/  FFMA R69, R22, R74, R87 ;  /* 0x0000004a16457223 */ /* 0x001fe20000000057 */
[----:B------:R-:W-:Y:S01]  /*23c0*/  FFMA R61, R20, R50, R85 ;  /* 0x00000032143d7223 */ /* 0x000fe20000000055 */
[----:B------:R-:W-:-:S02]  /*23d0*/  FFMA R8, R62, R23, R84 ;  /* 0x000000173e087223 */ /* 0x000fc40000000054 */
[----:B------:R-:W0:Y:S01]  /*23e0*/  LDS.128 R84, [R3+0xe80] ;  /* 0x000e800003547984 */ /* 0x000e220000000c00 */
[-C--:B------:R-:W-:Y:S01]  /*23f0*/  FFMA R46, R17, R14.reuse, R46 ;  /* 0x0000000e112e7223 */ /* 0x080fe2000000002e */
[-C--:B------:R-:W-:Y:S01]  /*2400*/  FFMA R42, R81, R14.reuse, R42 ;  /* 0x0000000e512a7223 */ /* 0x080fe2000000002a */
[----:B------:R-:W-:Y:S01]  /*2410*/  FFMA R38, R65, R14, R38 ;  /* 0x0000000e41267223 */ /* 0x000fe20000000026 */
[----:B------:R-:W-:Y:S01]  /*2420*/  FFMA R31, R14, R73, R93 ;  /* 0x000000490e1f7223 */ /* 0x000fe2000000005d */
[-C--:B------:R-:W-:Y:S01]  /*2430*/  FFMA R80, R17, R35.reuse, R102 ;  /* 0x0000002311507223 */ /* 0x080fe20000000066 */
[-C--:B------:R-:W-:Y:S01]  /*2440*/  FFMA R64, R81, R35.reuse, R98 ;  /* 0x0000002351407223 */ /* 0x080fe20000000062 */
[-C--:B------:R-:W-:Y:S01]  /*2450*/  FFMA R76, R65, R35.reuse, R96 ;  /* 0x00000023414c7223 */ /* 0x080fe20000000060 */
[-C--:B------:R-:W-:Y:S01]  /*2460*/  FFMA R93, R73, R35.reuse, R92 ;  /* 0x00000023495d7223 */ /* 0x080fe2000000005c */
[----:B------:R-:W-:Y:S01]  /*2470*/  FFMA R35, R77, R35, R30 ;  /* 0x000000234d237223 */ /* 0x000fe2000000001e */
[-C--:B------:R-:W-:Y:S01]  /*2480*/  FFMA R122, R18, R9.reuse, R122 ;  /* 0x00000009127a7223 */ /* 0x080fe2000000007a */
[-C--:B------:R-:W-:Y:S01]  /*2490*/  FFMA R120, R82, R9.reuse, R120 ;  /* 0x0000000952787223 */ /* 0x080fe20000000078 */
[C---:B------:R-:W-:Y:S01]  /*24a0*/  FFMA R118, R9.reuse, R66, R118 ;  /* 0x0000004209767223 */ /* 0x040fe20000000076 */
[C---:B------:R-:W-:Y:S01]  /*24b0*/  FFMA R116, R9.reuse, R74, R116 ;  /* 0x0000004a09747223 */ /* 0x040fe20000000074 */
[-C--:B------:R-:W-:Y:S01]  /*24c0*/  FFMA R114, R50, R9.reuse, R114 ;  /* 0x0000000932727223 */ /* 0x080fe20000000072 */
[----:B------:R-:W-:Y:S01]  /*24d0*/  FFMA R112, R62, R9, R112 ;  /* 0x000000093e707223 */ /* 0x000fe20000000070 */
[----:B------:R-:W-:Y:S01]  /*24e0*/  FFMA R110, R9, R78, R110 ;  /* 0x0000004e096e7223 */ /* 0x000fe2000000006e */
[-C--:B------:R-:W-:Y:S01]  /*24f0*/  FFMA R46, R18, R10.reuse, R46 ;  /* 0x0000000a122e7223 */ /* 0x080fe2000000002e */
[-C--:B------:R-:W-:Y:S01]  /*2500*/  FFMA R42, R82, R10.reuse, R42 ;  /* 0x0000000a522a7223 */ /* 0x080fe2000000002a */
[----:B------:R-:W-:Y:S01]  /*2510*/  FFMA R38, R66, R10, R38 ;  /* 0x0000000a42267223 */ /* 0x000fe20000000026 */
[----:B------:R-:W-:Y:S01]  /*2520*/  FFMA R31, R10, R74, R31 ;  /* 0x0000004a0a1f7223 */ /* 0x000fe2000000001f */
[----:B------:R-:W-:Y:S01]  /*2530*/  FFMA R30, R50, R10, R125 ;  /* 0x0000000a321e7223 */ /* 0x000fe2000000007d */
        /* <DEDUP_REMOVED lines=9> */
[----:B------:R-:W-:Y:S01]  /*25d0*/  FFMA R11, R20, R62, R45 ;  /* 0x0000003e140b7223 */ /* 0x000fe2000000002d */
[CC--:B------:R-:W-:Y:S01]  /*25e0*/  FFMA R10, R62.reuse, R21.reuse, R43 ;  /* 0x000000153e0a7223 */ /* 0x0c0fe2000000002b */
[----:B------:R-:W-:Y:S01]  /*25f0*/  FFMA R9, R62, R22, R41 ;  /* 0x000000163e097223 */ /* 0x000fe20000000029 */
[-C--:B------:R-:W-:Y:S01]  /*2600*/  FFMA R92, R18, R21.reuse, R105 ;  /* 0x00000015125c7223 */ /* 0x080fe20000000069 */
[-C--:B------:R-:W-:Y:S01]  /*2610*/  FFMA R90, R82, R21.reuse, R101 ;  /* 0x00000015525a7223 */ /* 0x080fe20000000065 */
[C---:B------:R-:W-:Y:S01]  /*2620*/  FFMA R88, R21.reuse, R66, R88 ;  /* 0x0000004215587223 */ /* 0x040fe20000000058 */
[C---:B------:R-:W-:Y:S01]  /*2630*/  FFMA R68, R21.reuse, R74, R68 ;  /* 0x0000004a15447223 */ /* 0x040fe20000000044 */
[C---:B------:R-:W-:Y:S01]  /*2640*/  FFMA R14, R50.reuse, R21, R47 ;  /* 0x00000015320e7223 */ /* 0x040fe2000000002f */
[C---:B------:R-:W-:Y:S01]  /*2650*/  FFMA R13, R50.reuse, R22, R13 ;  /* 0x00000016320d7223 */ /* 0x040fe2000000000d */
[----:B------:R-:W-:Y:S01]  /*2660*/  FFMA R12, R50, R23, R12 ;  /* 0x00000017320c7223 */ /* 0x000fe2000000000c */
[C---:B------:R-:W-:Y:S01]  /*2670*/  FFMA R48, R21.reuse, R70, R48 ;  /* 0x0000004615307223 */ /* 0x040fe20000000030 */
[----:B------:R-:W-:Y:S01]  /*2680*/  FFMA R62, R21, R78, R44 ;  /* 0x0000004e153e7223 */ /* 0x000fe2000000002c */
[-C--:B------:R-:W-:Y:S01]  /*2690*/  FFMA R91, R18, R22.reuse, R91 ;  /* 0x00000016125b7223 */ /* 0x080fe2000000005b */
[-C--:B------:R-:W-:Y:S01]  /*26a0*/  FFMA R89, R82, R22.reuse, R89 ;  /* 0x0000001652597223 */ /* 0x080fe20000000059 */
[-C--:B------:R-:W-:Y:S01]  /*26b0*/  FFMA R72, R66, R22.reuse, R97 ;  /* 0x0000001642487223 */ /* 0x080fe20000000061 */
[----:B------:R-:W-:Y:S01]  /*26c0*/  FFMA R50, R70, R22, R37 ;  /* 0x0000001646327223 */ /* 0x000fe20000000025 */
[----:B------:R-:W-:Y:S01]  /*26d0*/  FFMA R77, R22, R78, R33 ;  /* 0x0000004e164d7223 */ /* 0x000fe20000000021 */
[----:B-1----:R-:W-:Y:S01]  /*26e0*/  FFMA R21, R5, R71, R34 ;  /* 0x0000004705157223 */ /* 0x002fe20000000022 */
[C---:B------:R-:W-:Y:S01]  /*26f0*/  FFMA R17, R20.reuse, R18, R107 ;  /* 0x0000001214117223 */ /* 0x040fe2000000006b */
[C---:B------:R-:W-:Y:S01]  /*2700*/  FFMA R15, R20.reuse, R70, R15 ;  /* 0x00000046140f7223 */ /* 0x040fe2000000000f */
[----:B------:R-:W-:Y:S01]  /*2710*/  FFMA R49, R20, R78, R49 ;  /* 0x0000004e14317223 */ /* 0x000fe20000000031 */
[-C--:B------:R-:W-:Y:S01]  /*2720*/  FFMA R46, R19, R6.reuse, R46 ;  /* 0x00000006132e7223 */ /* 0x080fe2000000002e */
[-C--:B------:R-:W-:Y:S01]  /*2730*/  FFMA R42, R83, R6.reuse, R42 ;  /* 0x00000006532a7223 */ /* 0x080fe2000000002a */
[-C--:B------:R-:W-:Y:S01]  /*2740*/  FFMA R38, R67, R6.reuse, R38 ;  /* 0x0000000643267223 */ /* 0x080fe20000000026 */
[----:B------:R-:W-:Y:S01]  /*2750*/  FFMA R34, R6, R75, R31 ;  /* 0x0000004b06227223 */ /* 0x000fe2000000001f */
[-C--:B------:R-:W-:Y:S01]  /*2760*/  FFMA R30, R51, R6.reuse, R30 ;  /* 0x00000006331e7223 */ /* 0x080fe2000000001e */
[-C--:B------:R-:W-:Y:S01]  /*2770*/  FFMA R26, R63, R6.reuse, R26 ;  /* 0x000000063f1a7223 */ /* 0x080fe2000000001a */
[----:B------:R-:W-:Y:S01]  /*2780*/  FFMA R22, R71, R6, R108 ;  /* 0x0000000647167223 */ /* 0x000fe2000000006c */
[-C--:B------:R-:W-:Y:S01]  /*2790*/  FFMA R80, R18, R23.reuse, R80 ;  /* 0x0000001712507223 */ /* 0x080fe20000000050 */
[-C--:B------:R-:W-:Y:S01]  /*27a0*/  FFMA R64, R82, R23.reuse, R64 ;  /* 0x0000001752407223 */ /* 0x080fe20000000040 */
[-C--:B------:R-:W-:Y:S01]  /*27b0*/  FFMA R76, R66, R23.reuse, R76 ;  /* 0x00000017424c7223 */ /* 0x080fe2000000004c */
        /* <DEDUP_REMOVED lines=13> */
[-C--:B0-----:R-:W-:Y:S01]  /*2890*/  FFMA R16, R84, R19.reuse, R17 ;  /* 0x0000001354107223 */ /* 0x081fe20000000011 */
[----:B------:R-:W-:Y:S01]  /*28a0*/  FFMA R44, R4, R19, R29 ;  /* 0x00000013042c7223 */ /* 0x000fe2000000001d */
[C---:B------:R-:W-:Y:S01]  /*28b0*/  FFMA R45, R19.reuse, R5, R122 ;  /* 0x00000005132d7223 */ /* 0x040fe2000000007a */
[C---:B------:R-:W-:Y:S01]  /*28c0*/  FFMA R17, R19.reuse, R85, R92 ;  /* 0x0000005513117223 */ /* 0x040fe2000000005c */
[C---:B------:R-:W-:Y:S01]  /*28d0*/  FFMA R18, R19.reuse, R86, R91 ;  /* 0x0000005613127223 */ /* 0x040fe2000000005b */
[----:B------:R-:W-:Y:S01]  /*28e0*/  FFMA R65, R20, R66, R99 ;  /* 0x0000004214417223 */ /* 0x000fe20000000063 */
[----:B------:R-:W-:Y:S01]  /*28f0*/  FFMA R19, R19, R87, R80 ;  /* 0x0000005713137223 */ /* 0x000fe20000000050 */
[-C--:B------:R-:W-:Y:S01]  /*2900*/  FFMA R80, R84, R83.reuse, R81 ;  /* 0x0000005354507223 */ /* 0x080fe20000000051 */
[----:B------:R-:W-:Y:S01]  /*2910*/  FFMA R40, R4, R83, R40 ;  /* 0x0000005304287223 */ /* 0x000fe20000000028 */
[C---:B------:R-:W-:Y:S01]  /*2920*/  FFMA R41, R83.reuse, R5, R120 ;  /* 0x0000000553297223 */ /* 0x040fe20000000078 */
[C---:B------:R-:W-:Y:S01]  /*2930*/  FFMA R81, R83.reuse, R85, R90 ;  /* 0x0000005553517223 */ /* 0x040fe2000000005a */
[CC--:B------:R-:W-:Y:S01]  /*2940*/  FFMA R82, R83.reuse, R86.reuse, R89 ;  /* 0x0000005653527223 */ /* 0x0c0fe20000000059 */
[----:B------:R-:W-:Y:S01]  /*2950*/  @!UP1 ULOP3.LUT UR12, UR12, 0x1000, URZ, 0x3c, !UPT ;  /* 0x000010000c0c9892 */ /* 0x000fe2000f8e3cff */
[----:B------:R-:W-:Y:S01]  /*2960*/  FFMA R83, R83, R87, R64 ;  /* 0x0000005753537223 */ /* 0x000fe20000000040 */
[-C--:B------:R-:W-:Y:S01]  /*2970*/  FFMA R64, R84, R67.reuse, R65 ;  /* 0x0000004354407223 */ /* 0x080fe20000000041 */
[-C--:B------:R-:W-:Y:S01]  /*2980*/  FFMA R36, R4, R67.reuse, R36 ;  /* 0x0000004304247223 */ /* 0x080fe20000000024 */
[-C--:B------:R-:W-:Y:S01]  /*2990*/  FFMA R37, R5, R67.reuse, R118 ;  /* 0x0000004305257223 */ /* 0x080fe20000000076 */
[----:B------:R-:W-:Y:S01]  /*29a0*/  FFMA R65, R85, R67, R88 ;  /* 0x0000004355417223 */ /* 0x000fe20000000058 */
[C---:B------:R-:W-:Y:S01]  /*29b0*/  FFMA R66, R67.reuse, R86, R72 ;  /* 0x0000005643427223 */ /* 0x040fe20000000048 */
[----:B------:R-:W-:Y:S01]  /*29c0*/  FFMA R67, R67, R87, R76 ;  /* 0x0000005743437223 */ /* 0x000fe2000000004c */
[----:B------:R-:W-:-:S02]  /*29d0*/  @!P0 LEA R3, R2, UR17, 0x4 ;  /* 0x0000001102038c11 */ /* 0x000fc4000f8e20ff */
[----:B------:R-:W-:-:S03]  /*29e0*/  @!P0 LEA R76, R2, UR16, 0x4 ;  /* 0x00000010024c8c11 */ /* 0x000fc6000f8e20ff */
[----:B--2---:R1:W-:Y:S04]  /*29f0*/  @!P0 STS.128 [R3+UR12], R56 ;  /* 0x0000003803008988 */ /* 0x0043e80008000c0c */
[----:B---3--:R1:W-:Y:S01]  /*2a00*/  @!P0 STS.128 [R76+UR12], R52 ;  /* 0x000000344c008988 */ /* 0x0083e20008000c0c */
[----:B------:R-:W-:Y:S02]  /*2a10*/  @!UP1 UIADD3 UR22, UP0, UPT, UR22, 0x20, URZ ;  /* 0x0000002016169890 */ /* 0x000fe4000ff1e0ff */
[----:B------:R-:W-:Y:S02]  /*2a20*/  UIADD3 UR11, UPT, UPT, UR11, 0x1, URZ ;  /* 0x000000010b0b7890 */ /* 0x000fe4000fffe0ff */
[----:B------:R-:W-:Y:S02]  /*2a30*/  @!UP1 UIADD3.X UR13, UPT, UPT, URZ, UR13, URZ, UP0, !UPT ;  /* 0x0000000dff0d9290 */ /* 0x000fe400087fe4ff */
[----:B------:R-:W-:Y:S01]  /*2a40*/  UISETP.NE.AND UP0, UPT, UR11, URZ, UPT ;  /* 0x000000ff0b00728c */ /* 0x000fe2000bf05270 */
[----:B------:R-:W-:Y:S01]  /*2a50*/  FFMA R73, R20, R74, R95 ;  /* 0x0000004a14497223 */ /* 0x000fe2000000005f */
[C---:B------:R-:W-:Y:S01]  /*2a60*/  FFMA R32, R4.reuse, R75, R32 ;  /* 0x0000004b04207223 */ /* 0x040fe20000000020 */
[C---:B------:R-:W-:Y:S01]  /*2a70*/  FFMA R28, R4.reuse, R51, R28 ;  /* 0x00000033041c7223 */ /* 0x040fe2000000001c */
[C---:B------:R-:W-:Y:S01]  /*2a80*/  FFMA R24, R4.reuse, R63, R24 ;  /* 0x0000003f04187223 */ /* 0x040fe20000000018 */
[----:B------:R-:W-:Y:S01]  /*2a90*/  FFMA R20, R4, R71, R124 ;  /* 0x0000004704147223 */ /* 0x000fe2000000007c */
[----:B------:R-:W-:Y:S01]  /*2aa0*/  FFMA R72, R84, R75, R73 ;  /* 0x0000004b54487223 */ /* 0x000fe20000000049 */
[----:B------:R-:W-:Y:S01]  /*2ab0*/  FFMA R91, R51, R87, R12 ;  /* 0x00000057335b7223 */ /* 0x000fe2000000000c */
[----:B------:R-:W-:Y:S01]  /*2ac0*/  FFMA R4, R4, R79, R25 ;  /* 0x0000004f04047223 */ /* 0x000fe20000000019 */
[-C--:B------:R-:W-:Y:S01]  /*2ad0*/  FFMA R33, R5, R75.reuse, R116 ;  /* 0x0000004b05217223 */ /* 0x080fe20000000074 */
[-C--:B------:R-:W-:Y:S01]  /*2ae0*/  FFMA R73, R85, R75.reuse, R68 ;  /* 0x0000004b55497223 */ /* 0x080fe20000000044 */
[----:B------:R-:W-:Y:S01]  /*2af0*/  FFMA R74, R86, R75, R69 ;  /* 0x0000004b564a7223 */ /* 0x000fe20000000045 */
[C---:B------:R-:W-:Y:S01]  /*2b00*/  FFMA R89, R51.reuse, R85, R14 ;  /* 0x0000005533597223 */ /* 0x040fe2000000000e */
[CC--:B------:R-:W-:Y:S01]  /*2b10*/  FFMA R90, R51.reuse, R86.reuse, R13 ;  /* 0x00000056335a7223 */ /* 0x0c0fe2000000000d */
[C---:B------:R-:W-:Y:S01]  /*2b20*/  FFMA R12, R84.reuse, R71, R15 ;  /* 0x00000047540c7223 */ /* 0x040fe2000000000f */
[-C--:B------:R-:W-:Y:S01]  /*2b30*/  FFMA R29, R51, R5.reuse, R114 ;  /* 0x00000005331d7223 */ /* 0x080fe20000000072 */
[----:B------:R-:W-:Y:S01]  /*2b40*/  FFMA R25, R63, R5, R112 ;  /* 0x000000053f197223 */ /* 0x000fe20000000070 */
[----:B------:R-:W-:Y:S01]  /*2b50*/  FFMA R75, R75, R87, R60 ;  /* 0x000000574b4b7223 */ /* 0x000fe2000000003c */
[----:B------:R-:W-:Y:S01]  /*2b60*/  @!UP1 USHF.L.U32 UR10, UR10, 0x3, URZ ;  /* 0x000000030a0a9899 */ /* 0x000fe200080006ff */
[C---:B------:R-:W-:Y:S01]  /*2b70*/  FFMA R88, R84.reuse, R51, R61 ;  /* 0x0000003354587223 */ /* 0x040fe2000000003d */
[C---:B------:R-:W-:Y:S01]  /*2b80*/  FFMA R92, R84.reuse, R63, R11 ;  /* 0x0000003f545c7223 */ /* 0x040fe2000000000b */
[C---:B------:R-:W-:Y:S01]  /*2b90*/  FFMA R93, R63.reuse, R85, R10 ;  /* 0x000000553f5d7223 */ /* 0x040fe2000000000a */
[CC--:B------:R-:W-:Y:S01]  /*2ba0*/  FFMA R94, R63.reuse, R86.reuse, R9 ;  /* 0x000000563f5e7223 */ /* 0x0c0fe20000000009 */
[----:B------:R-:W-:Y:S01]  /*2bb0*/  FFMA R95, R63, R87, R8 ;  /* 0x000000573f5f7223 */ /* 0x000fe20000000008 */
        /* <DEDUP_REMOVED lines=8> */
[----:B------:R-:W-:-:S02]  /*2c40*/  UIADD3 UR4, UPT, UPT, UR4, 0x1, URZ ;  /* 0x0000000104047890 */ /* 0x000fc4000fffe0ff */
[----:B------:R-:W-:Y:S02]  /*2c50*/  @!UP1 UIMAD.WIDE UR8, UR10, 0x4, UR8 ;  /* 0x000000040a0898a5 */ /* 0x000fe4000f8e0208 */
[----:B------:R-:W-:Y:S01]  /*2c60*/  ULOP3.LUT UR5, UR5, 0x1, URZ, 0x3c, !UPT ;  /* 0x0000000105057892 */ /* 0x000fe2000f8e3cff */
[----:B------:R-:W-:Y:S06]  /*2c70*/  BAR.SYNC.DEFER_BLOCKING 0x0 ;  /* 0x0000000000007b1d */ /* 0x000fec0000010000 */
[----:B-1----:R-:W-:Y:S05]  /*2c80*/  BRA.U UP0, `(.L_x_2) ;  /* 0xffffffd900507547 */ /* 0x002fea000b83ffff */
.L_x_0:
[----:B------:R-:W0:Y:S01]  /*2c90*/  LDC R55, c[0x0][0x398] ;  /* 0x0000e600ff377b82 */ /* 0x000e220000000800 */
[----:B------:R-:W-:Y:S02]  /*2ca0*/  SHF.L.U32 R3, R2, 0x1, RZ ;  /* 0x0000000102037819 */ /* 0x000fe400000006ff */
[----:B------:R-:W-:Y:S02]  /*2cb0*/  SHF.R.U32.HI R2, RZ, 0x1, R2 ;  /* 0x00000001ff027819 */ /* 0x000fe40000011602 */
[----:B------:R-:W-:Y:S02]  /*2cc0*/  LOP3.LUT R3, R3, 0x40, RZ, 0xc0, !PT ;  /* 0x0000004003037812 */ /* 0x000fe400078ec0ff */
[----:B------:R-:W-:Y:S02]  /*2cd0*/  LOP3.LUT R2, R2, 0x1ec, RZ, 0xc0, !PT ;  /* 0x000001ec02027812 */ /* 0x000fe400078ec0ff */
[----:B------:R-:W-:Y:S02]  /*2ce0*/  LOP3.LUT R3, R3, 0x1c, R0, 0xf8, !PT ;  /* 0x0000001c03037812 */ /* 0x000fe400078ef800 */
[----:B------:R-:W-:-:S03]  /*2cf0*/  MOV R9, 0x4 ;  /* 0x0000000400097802 */ /* 0x000fc60000000f00 */
[----:B0-----:R-:W-:-:S04]  /*2d00*/  IMAD R2, R2, R55, R3 ;  /* 0x0000003702027224 */ /* 0x001fc800078e0203 */
[----:B------:R-:W-:Y:S01]  /*2d10*/  IMAD.WIDE R2, R2, R9, UR6 ;  /* 0x0000000602027e25 */ /* 0x000fe2000f8e0209 */
[----:B------:R-:W-:-:S04]  /*2d20*/  SHF.L.U32 R9, R55, 0x4, RZ ;  /* 0x0000000437097819 */ /* 0x000fc800000006ff */
[----:B------:R0:W-:Y:S01]  /*2d30*/  STG.E.128 desc[UR18][R2.64], R44 ;  /* 0x0000002c02007986 */ /* 0x0001e2000c101d12 */
[----:B------:R-:W-:-:S03]  /*2d40*/  IMAD.WIDE R8, R9, 0x4, R2 ;  /* 0x0000000409087825 */ /* 0x000fc600078e0202 */
[----:B------:R1:W-:Y:S01]  /*2d50*/  STG.E.128 desc[UR18][R2.64+0x80], R16 ;  /* 0x0000801002007986 */ /* 0x0003e2000c101d12 */
[----:B------:R-:W-:-:S03]  /*2d60*/  IMAD.WIDE R10, R55, 0x4, R2 ;  /* 0x00000004370a7825 */ /* 0x000fc600078e0202 */
[----:B------:R-:W-:Y:S01]  /*2d70*/  STG.E.128 desc[UR18][R8.64], R28 ;  /* 0x0000001c08007986 */ /* 0x000fe2000c101d12 */
[----:B------:R-:W-:-:S03]  /*2d80*/  IMAD.WIDE R48, R55, 0x4, R8 ;  /* 0x0000000437307825 */ /* 0x000fc600078e0208 */
[----:B------:R-:W-:Y:S01]  /*2d90*/  STG.E.128 desc[UR18][R8.64+0x80], R88 ;  /* 0x0000805808007986 */ /* 0x000fe2000c101d12 */
[----:B------:R-:W-:-:S03]  /*2da0*/  IMAD.WIDE R50, R55, 0x4, R10 ;  /* 0x0000000437327825 */ /* 0x000fc600078e020a */
[----:B------:R-:W-:Y:S01]  /*2db0*/  STG.E.128 desc[UR18][R10.64], R40 ;  /* 0x000000280a007986 */ /* 0x000fe2000c101d12 */
[----:B------:R-:W-:-:S03]  /*2dc0*/  IMAD.WIDE R52, R55, 0x4, R48 ;  /* 0x0000000437347825 */ /* 0x000fc600078e0230 */
[----:B------:R-:W-:Y:S01]  /*2dd0*/  STG.E.128 desc[UR18][R10.64+0x80], R80 ;  /* 0x000080500a007986 */ /* 0x000fe2000c101d12 */
[----:B0-----:R-:W-:-:S03]  /*2de0*/  IMAD.WIDE R44, R55, 0x4, R50 ;  /* 0x00000004372c7825 */ /* 0x001fc600078e0232 */
[----:B------:R-:W-:Y:S01]  /*2df0*/  STG.E.128 desc[UR18][R48.64], R24 ;  /* 0x0000001830007986 */ /* 0x000fe2000c101d12 */
[----:B-1----:R-:W-:-:S03]  /*2e00*/  IMAD.WIDE R2, R55, 0x4, R52 ;  /* 0x0000000437027825 */ /* 0x002fc600078e0234 */
[----:B------:R-:W-:Y:S04]  /*2e10*/  STG.E.128 desc[UR18][R48.64+0x80], R92 ;  /* 0x0000805c30007986 */ /* 0x000fe8000c101d12 */
[----:B------:R-:W-:Y:S04]  /*2e20*/  STG.E.128 desc[UR18][R50.64], R36 ;  /* 0x0000002432007986 */ /* 0x000fe8000c101d12 */
[----:B------:R-:W-:Y:S04]  /*2e30*/  STG.E.128 desc[UR18][R50.64+0x80], R64 ;  /* 0x0000804032007986 */ /* 0x000fe8000c101d12 */
[----:B------:R-:W-:Y:S04]  /*2e40*/  STG.E.128 desc[UR18][R52.64], R20 ;  /* 0x0000001434007986 */ /* 0x000fe8000c101d12 */
[----:B------:R-:W-:Y:S04]  /*2e50*/  STG.E.128 desc[UR18][R52.64+0x80], R12 ;  /* 0x0000800c34007986 */ /* 0x000fe8000c101d12 */
[----:B------:R-:W-:Y:S04]  /*2e60*/  STG.E.128 desc[UR18][R44.64], R32 ;  /* 0x000000202c007986 */ /* 0x000fe8000c101d12 */
[----:B------:R-:W-:Y:S04]  /*2e70*/  STG.E.128 desc[UR18][R44.64+0x80], R72 ;  /* 0x000080482c007986 */ /* 0x000fe8000c101d12 */
[----:B------:R-:W-:Y:S04]  /*2e80*/  STG.E.128 desc[UR18][R2.64], R4 ;  /* 0x0000000402007986 */ /* 0x000fe8000c101d12 */
[----:B------:R-:W-:Y:S01]  /*2e90*/  STG.E.128 desc[UR18][R2.64+0x80], R84 ;  /* 0x0000805402007986 */ /* 0x000fe2000c101d12 */
[----:B------:R-:W-:Y:S05]  /*2ea0*/  EXIT ;  /* 0x000000000000794d */ /* 0x000fea0003800000 */
.L_x_3:
[----:B------:R-:W-:-:S00]  /*2eb0*/  BRA `(.L_x_3) ;  /* 0xfffffffc00fc7947 */ /* 0x000fc0000383ffff */
[----:B------:R-:W-:-:S00]  /*2ec0*/  NOP ;  /* 0x0000000000007918 */ /* 0x000fc00000000000 */
        /* <DEDUP_REMOVED lines=11> */
.L_x_4:


//--------------------- .nv.shared._Z8mm_new_6PfS_S_i --------------------------
	.section	.nv.shared._Z8mm_new_6PfS_S_i,"aw",@nobits
	.sectionflags	@""
	.align	4
.nv.shared._Z8mm_new_6PfS_S_i:
	.zero		17408


//--------------------- .nv.shared.reserved.0     --------------------------
	.section	.nv.shared.reserved.0,"aw",@nobits
	.weak		__nv_reservedSMEM_offset_0_alias
	.size		__nv_reservedSMEM_offset_0_alias, 0, 64
	.other		__nv_reservedSMEM_offset_0_alias,@"STO_CUDA_RESERVED_SHARED STV_DEFAULT"
__nv_reservedSMEM_offset_0_alias:
	.zero		0
	.zero		64


//--------------------- .nv.constant0._Z8mm_new_6PfS_S_i --------------------------
	.section	.nv.constant0._Z8mm_new_6PfS_S_i,"a",@progbits
	.sectionflags	@""
	.align	4
.nv.constant0._Z8mm_new_6PfS_S_i:
	.zero		924


//--------------------- SYMBOLS --------------------------

	.type		.nv.reservedSmem.offset0,@object
	.size		.nv.reservedSmem.offset0,0x4
	.type		.nv.reservedSmem.cap,@object
	.size		.nv.reservedSmem.cap,0x4
